// auto-generated by cutlass_sweep.gemm — config: {"arch": "sm_90", "cluster_m": 1, "cluster_n": 1, "dtype": "int8", "dtype_b": "int8", "layout": "nt", "stages": 0, "tile_k": 64, "tile_m": 128, "tile_n": 128}
#include "cutlass/cutlass.h"
#include "cutlass/gemm/collective/collective_builder.hpp"
#include "cutlass/gemm/device/gemm_universal_adapter.h"
#include "cutlass/gemm/kernel/gemm_universal.hpp"
#include "cutlass/epilogue/collective/collective_builder.hpp"

using ElemA = int8_t;
using ElemB = int8_t;
using ElemCD = int8_t;
using Acc  = int32_t;
using TileShape    = cute::Shape<cute::_128, cute::_128, cute::_64>;
using ClusterShape = cute::Shape<cute::_1, cute::_1, cute::_1>;

using CollectiveEpilogue = typename cutlass::epilogue::collective::CollectiveBuilder<
    cutlass::arch::Sm90, cutlass::arch::OpClassTensorOp,
    TileShape, ClusterShape,
    cutlass::epilogue::collective::EpilogueTileAuto,
    Acc, Acc,
    ElemCD, cutlass::layout::RowMajor, 128 / cutlass::sizeof_bits<ElemCD>::value,
    ElemCD, cutlass::layout::RowMajor, 128 / cutlass::sizeof_bits<ElemCD>::value,
    cutlass::epilogue::collective::EpilogueScheduleAuto
  >::CollectiveOp;

using CollectiveMainloop = typename cutlass::gemm::collective::CollectiveBuilder<
    cutlass::arch::Sm90, cutlass::arch::OpClassTensorOp,
    ElemA, cutlass::layout::RowMajor, 128 / cutlass::sizeof_bits<ElemA>::value,
    ElemB, cutlass::layout::ColumnMajor, 128 / cutlass::sizeof_bits<ElemB>::value,
    Acc,
    TileShape, ClusterShape,
    cutlass::gemm::collective::StageCountAutoCarveout<static_cast<int>(sizeof(typename CollectiveEpilogue::SharedStorage))>,
    cutlass::gemm::collective::KernelScheduleAuto
  >::CollectiveOp;

using GemmKernel = cutlass::gemm::kernel::GemmUniversal<
    cute::Shape<int,int,int,int>,
    CollectiveMainloop,
    CollectiveEpilogue
>;
using Gemm = cutlass::gemm::device::GemmUniversalAdapter<GemmKernel>;

// Force the device kernel symbol into the cubin without needing a host main.
auto* _anchor = &cutlass::device_kernel<GemmKernel>;


// ===== COMPILED SASS (sm_90a) =====

	.target	sm_90a

	.elftype	@"ET_EXEC"


//--------------------- .note.nv.tkinfo           --------------------------
	.section	.note.nv.tkinfo,"",@"SHT_NOTE"
	.sectionflags	@"SHF_NOTE_NV_TKINFO"
	.tkinfo
        /*0018*/ 	.word	0x00000002
        /*0030*/ 	.string	""
        /*0030*/ 	.string	"ptxas"
        /*0030*/ 	.string	"Cuda compilation tools, release 13.0, V13.0.88"
        /*0030*/ 	.string	"Build cuda_13.0.r13.0/compiler.36424714_0"
        /*0030*/ 	.string	"-arch sm_90a -m 64 "



//--------------------- .note.nv.cuinfo           --------------------------
	.section	.note.nv.cuinfo,"",@"SHT_NOTE"
	.sectionflags	@"SHF_NOTE_NV_CUINFO"
        /*0018*/ 	.short	0x0002
        /*001a*/ 	.short	0x005a
        /*001c*/ 	.short	0x0082
	.zero		2


//--------------------- .nv.info                  --------------------------
	.section	.nv.info,"",@"SHT_CUDA_INFO"
	.align	4


	//----- nvinfo : EIATTR_REGCOUNT
	.align		4
        /*0000*/ 	.byte	0x04, 0x2f
        /*0002*/ 	.short	(.L_15 - .L_14)
	.align		4
.L_14:
        /*0004*/ 	.word	index@(_ZN7cutlass13device_kernelINS_4gemm6kernel13GemmUniversalIN4cute5tupleIJiiiiEEENS1_10collective13CollectiveMmaINS1_34MainloopSm90TmaGmmaWarpSpecializedILi14ENS5_IJNS4_1CILi1EEESB_SB_EEENS1_35KernelTmaWarpSpecializedCooperativeEEENS5_IJNSA_ILi128EEESF_NSA_ILi64EEEEEEaNS5_IJlSB_lEEEaSI_NS4_8TiledMMAINS4_8MMA_AtomIJNS4_4SM904GMMA27MMA_64x128x32_S32S8S8_SS_TNEEEENS4_6LayoutINS5_IJNSA_ILi2EEESB_SB_EEENS5_IJSB_NSA_ILi0EEESS_EEEEENS5_IJNS4_10UnderscoreESV_SV_EEEEENS4_13SM90_TMA_LOADENS4_14ComposedLayoutINS4_7SwizzleILi2ELi4ELi3EEENS4_18smem_ptr_flag_bitsILi8EEENSP_INS5_IJNSA_ILi8EEESG_EEENS5_IJSG_SB_EEEEEEEvNS4_8identityESY_S18_vS19_EENS_8epilogue10collective6detail29Sm90TmaWarpSpecializedAdapterINS1C_15DefaultEpilogueIaSI_SI_NS1B_6thread17LinearCombinationIaLi1EiiLNS1G_9ScaleType4KindE0ELNS_15FloatRoundStyleE2EaEENS1_15EpilogueDefaultEEEEEvvEEEEvNT_6ParamsE)
        /*0008*/ 	.word	0x000000a8


	//----- nvinfo : EIATTR_FRAME_SIZE
	.align		4
.L_15:
        /*000c*/ 	.byte	0x04, 0x11
        /*000e*/ 	.short	(.L_17 - .L_16)
	.align		4
.L_16:
        /*0010*/ 	.word	index@(_ZN7cutlass13device_kernelINS_4gemm6kernel13GemmUniversalIN4cute5tupleIJiiiiEEENS1_10collective13CollectiveMmaINS1_34MainloopSm90TmaGmmaWarpSpecializedILi14ENS5_IJNS4_1CILi1EEESB_SB_EEENS1_35KernelTmaWarpSpecializedCooperativeEEENS5_IJNSA_ILi128EEESF_NSA_ILi64EEEEEEaNS5_IJlSB_lEEEaSI_NS4_8TiledMMAINS4_8MMA_AtomIJNS4_4SM904GMMA27MMA_64x128x32_S32S8S8_SS_TNEEEENS4_6LayoutINS5_IJNSA_ILi2EEESB_SB_EEENS5_IJSB_NSA_ILi0EEESS_EEEEENS5_IJNS4_10UnderscoreESV_SV_EEEEENS4_13SM90_TMA_LOADENS4_14ComposedLayoutINS4_7SwizzleILi2ELi4ELi3EEENS4_18smem_ptr_flag_bitsILi8EEENSP_INS5_IJNSA_ILi8EEESG_EEENS5_IJSG_SB_EEEEEEEvNS4_8identityESY_S18_vS19_EENS_8epilogue10collective6detail29Sm90TmaWarpSpecializedAdapterINS1C_15DefaultEpilogueIaSI_SI_NS1B_6thread17LinearCombinationIaLi1EiiLNS1G_9ScaleType4KindE0ELNS_15FloatRoundStyleE2EaEENS1_15EpilogueDefaultEEEEEvvEEEEvNT_6ParamsE)
        /*0014*/ 	.word	0x00000000


	//----- nvinfo : EIATTR_MIN_STACK_SIZE
	.align		4
.L_17:
        /*0018*/ 	.byte	0x04, 0x12
        /*001a*/ 	.short	(.L_19 - .L_18)
	.align		4
.L_18:
        /*001c*/ 	.word	index@(_ZN7cutlass13device_kernelINS_4gemm6kernel13GemmUniversalIN4cute5tupleIJiiiiEEENS1_10collective13CollectiveMmaINS1_34MainloopSm90TmaGmmaWarpSpecializedILi14ENS5_IJNS4_1CILi1EEESB_SB_EEENS1_35KernelTmaWarpSpecializedCooperativeEEENS5_IJNSA_ILi128EEESF_NSA_ILi64EEEEEEaNS5_IJlSB_lEEEaSI_NS4_8TiledMMAINS4_8MMA_AtomIJNS4_4SM904GMMA27MMA_64x128x32_S32S8S8_SS_TNEEEENS4_6LayoutINS5_IJNSA_ILi2EEESB_SB_EEENS5_IJSB_NSA_ILi0EEESS_EEEEENS5_IJNS4_10UnderscoreESV_SV_EEEEENS4_13SM90_TMA_LOADENS4_14ComposedLayoutINS4_7SwizzleILi2ELi4ELi3EEENS4_18smem_ptr_flag_bitsILi8EEENSP_INS5_IJNSA_ILi8EEESG_EEENS5_IJSG_SB_EEEEEEEvNS4_8identityESY_S18_vS19_EENS_8epilogue10collective6detail29Sm90TmaWarpSpecializedAdapterINS1C_15DefaultEpilogueIaSI_SI_NS1B_6thread17LinearCombinationIaLi1EiiLNS1G_9ScaleType4KindE0ELNS_15FloatRoundStyleE2EaEENS1_15EpilogueDefaultEEEEEvvEEEEvNT_6ParamsE)
        /*0020*/ 	.word	0x00000000
.L_19:


//--------------------- .nv.compat                --------------------------
	.section	.nv.compat,"",@"SHT_CUDA_COMPAT_INFO"
	.align	4
        /*0000*/ 	.byte	0x02, 0x09, 0x01, 0x00, 0x02, 0x02, 0x04, 0x00, 0x02, 0x05, 0x05, 0x00, 0x03, 0x07, 0x01, 0x01
        /*0010*/ 	.byte	0x02, 0x03, 0x01, 0x00, 0x02, 0x06, 0x01, 0x00, 0x04, 0x0b, 0x08, 0x00, 0x00, 0x00, 0x00, 0x00
        /*0020*/ 	.byte	0x00, 0x00, 0x00, 0x00


//--------------------- .nv.info._ZN7cutlass13device_kernelINS_4gemm6kernel13GemmUniversalIN4cute5tupleIJiiiiEEENS1_10collective13CollectiveMmaINS1_34MainloopSm90TmaGmmaWarpSpecializedILi14ENS5_IJNS4_1CILi1EEESB_SB_EEENS1_35KernelTmaWarpSpecializedCooperativeEEENS5_IJNSA_ILi128EEESF_NSA_ILi64EEEEEEaNS5_IJlSB_lEEEaSI_NS4_8TiledMMAINS4_8MMA_AtomIJNS4_4SM904GMMA27MMA_64x128x32_S32S8S8_SS_TNEEEENS4_6LayoutINS5_IJNSA_ILi2EEESB_SB_EEENS5_IJSB_NSA_ILi0EEESS_EEEEENS5_IJNS4_10UnderscoreESV_SV_EEEEENS4_13SM90_TMA_LOADENS4_14ComposedLayoutINS4_7SwizzleILi2ELi4ELi3EEENS4_18smem_ptr_flag_bitsILi8EEENSP_INS5_IJNSA_ILi8EEESG_EEENS5_IJSG_SB_EEEEEEEvNS4_8identityESY_S18_vS19_EENS_8epilogue10collective6detail29Sm90TmaWarpSpecializedAdapterINS1C_15DefaultEpilogueIaSI_SI_NS1B_6thread17LinearCombinationIaLi1EiiLNS1G_9ScaleType4KindE0ELNS_15FloatRoundStyleE2EaEENS1_15EpilogueDefaultEEEEEvvEEEEvNT_6ParamsE --------------------------
	.section	.nv.info._ZN7cutlass13device_kernelINS_4gemm6kernel13GemmUniversalIN4cute5tupleIJiiiiEEENS1_10collective13CollectiveMmaINS1_34MainloopSm90TmaGmmaWarpSpecializedILi14ENS5_IJNS4_1CILi1EEESB_SB_EEENS1_35KernelTmaWarpSpecializedCooperativeEEENS5_IJNSA_ILi128EEESF_NSA_ILi64EEEEEEaNS5_IJlSB_lEEEaSI_NS4_8TiledMMAINS4_8MMA_AtomIJNS4_4SM904GMMA27MMA_64x128x32_S32S8S8_SS_TNEEEENS4_6LayoutINS5_IJNSA_ILi2EEESB_SB_EEENS5_IJSB_NSA_ILi0EEESS_EEEEENS5_IJNS4_10UnderscoreESV_SV_EEEEENS4_13SM90_TMA_LOADENS4_14ComposedLayoutINS4_7SwizzleILi2ELi4ELi3EEENS4_18smem_ptr_flag_bitsILi8EEENSP_INS5_IJNSA_ILi8EEESG_EEENS5_IJSG_SB_EEEEEEEvNS4_8identityESY_S18_vS19_EENS_8epilogue10collective6detail29Sm90TmaWarpSpecializedAdapterINS1C_15DefaultEpilogueIaSI_SI_NS1B_6thread17LinearCombinationIaLi1EiiLNS1G_9ScaleType4KindE0ELNS_15FloatRoundStyleE2EaEENS1_15EpilogueDefaultEEEEEvvEEEEvNT_6ParamsE,"",@"SHT_CUDA_INFO"
	.sectionflags	@""
	.align	4


	//----- nvinfo : EIATTR_CUDA_API_VERSION
	.align		4
        /*0000*/ 	.byte	0x04, 0x37
        /*0002*/ 	.short	(.L_21 - .L_20)
.L_20:
        /*0004*/ 	.word	0x00000082


	//----- nvinfo : EIATTR_KPARAM_INFO
	.align		4
.L_21:
        /*0008*/ 	.byte	0x04, 0x17
        /*000a*/ 	.short	(.L_23 - .L_22)
.L_22:
        /*000c*/ 	.word	0x00000000
        /*0010*/ 	.short	0x0000
        /*0012*/ 	.short	0x0070
        /*0014*/ 	.byte	0x00, 0xf0, 0x01, 0x10


	//----- nvinfo : EIATTR_SPARSE_MMA_MASK
	.align		4
.L_23:
        /*0018*/ 	.byte	0x03, 0x50
        /*001a*/ 	.short	0x0000


	//----- nvinfo : EIATTR_MAXREG_COUNT
	.align		4
        /*001c*/ 	.byte	0x03, 0x1b
        /*001e*/ 	.short	0x00a8


	//----- nvinfo : EIATTR_NUM_BARRIERS
	.align		4
        /*0020*/ 	.byte	0x02, 0x4c
        /*0022*/ 	.byte	0x01
	.zero		1


	//----- nvinfo : EIATTR_EXTERNS
	.align		4
        /*0024*/ 	.byte	0x04, 0x0f
        /*0026*/ 	.short	(.L_25 - .L_24)


	//   ....[0]....
	.align		4
.L_24:
        /*0028*/ 	.word	index@(__assertfail)


	//----- nvinfo : EIATTR_MERCURY_ISA_VERSION
	.align		4
.L_25:
        /*002c*/ 	.byte	0x03, 0x5f
        /*002e*/ 	.short	0x0101


	//----- nvinfo : EIATTR_INT_WARP_WIDE_INSTR_OFFSETS
	.align		4
        /*0030*/ 	.byte	0x04, 0x31
        /*0032*/ 	.short	(.L_27 - .L_26)


	//   ....[0]....
.L_26:
        /*0034*/ 	.word	0x00000520


	//   ....[1]....
        /*0038*/ 	.word	0x00000550


	//   ....[2]....
        /*003c*/ 	.word	0x00000630


	//----- nvinfo : EIATTR_COOP_GROUP_MASK_REGIDS
	.align		4
.L_27:
        /*0040*/ 	.byte	0x04, 0x29
        /*0042*/ 	.short	(.L_29 - .L_28)


	//   ....[0]....
.L_28:
        /*0044*/ 	.word	0xffffffff


	//   ....[1]....
        /*0048*/ 	.word	0xffffffff


	//   ....[2]....
        /*004c*/ 	.word	0xffffffff


	//   ....[3]....
        /*0050*/ 	.word	0xffffffff


	//   ....[4]....
        /*0054*/ 	.word	0xffffffff


	//----- nvinfo : EIATTR_COOP_GROUP_INSTR_OFFSETS
	.align		4
.L_29:
        /*0058*/ 	.byte	0x04, 0x28
        /*005a*/ 	.short	(.L_31 - .L_30)


	//   ....[0]....
.L_30:
        /*005c*/ 	.word	0x00000060


	//   ....[1]....
        /*0060*/ 	.word	0x00000070


	//   ....[2]....
        /*0064*/ 	.word	0x00000130


	//   ....[3]....
        /*0068*/ 	.word	0x00000430


	//   ....[4]....
        /*006c*/ 	.word	0x000010d0


	//----- nvinfo : EIATTR_REG_RECONFIG
	.align		4
.L_31:
        /*0070*/ 	.byte	0x01, 0x54
	.zero		2


	//----- nvinfo : EIATTR_SYSCALL_OFFSETS
	.align		4
        /*0074*/ 	.byte	0x04, 0x46
        /*0076*/ 	.short	(.L_33 - .L_32)


	//   ....[0]....
.L_32:
        /*0078*/ 	.word	0x00001290


	//----- nvinfo : EIATTR_MBARRIER_INSTR_OFFSETS
	.align		4
.L_33:
        /*007c*/ 	.byte	0x04, 0x39
        /*007e*/ 	.short	(.L_35 - .L_34)


	//   ....[0]....
.L_34:
        /*0080*/ 	.word	0x00000250
        /*0084*/ 	.word	0x000000ff
        /*0088*/ 	.word	0x00000000
        /*008c*/ 	.short	0x0100
        /*008e*/ 	.byte	0x08
	.zero		1


	//   ....[1]....
        /*0090*/ 	.word	0x00000260
        /*0094*/ 	.word	0x000000ff
        /*0098*/ 	.word	0x00000070
        /*009c*/ 	.short	0x0100
        /*009e*/ 	.byte	0x08
	.zero		1


	//   ....[2]....
        /*00a0*/ 	.word	0x00000270
        /*00a4*/ 	.word	0x000000ff
        /*00a8*/ 	.word	0x00000008
        /*00ac*/ 	.short	0x0100
        /*00ae*/ 	.byte	0x08
	.zero		1


	//   ....[3]....
        /*00b0*/ 	.word	0x00000280
        /*00b4*/ 	.word	0x000000ff
        /*00b8*/ 	.word	0x00000078
        /*00bc*/ 	.short	0x0100
        /*00be*/ 	.byte	0x08
	.zero		1


	//   ....[4]....
        /*00c0*/ 	.word	0x00000290
        /*00c4*/ 	.word	0x000000ff
        /*00c8*/ 	.word	0x00000010
        /*00cc*/ 	.short	0x0100
        /*00ce*/ 	.byte	0x08
	.zero		1


	//   ....[5]....
        /*00d0*/ 	.word	0x000002a0
        /*00d4*/ 	.word	0x000000ff
        /*00d8*/ 	.word	0x00000080
        /*00dc*/ 	.short	0x0100
        /*00de*/ 	.byte	0x08
	.zero		1


	//   ....[6]....
        /*00e0*/ 	.word	0x000002b0
        /*00e4*/ 	.word	0x000000ff
        /*00e8*/ 	.word	0x00000018
        /*00ec*/ 	.short	0x0100
        /*00ee*/ 	.byte	0x08
	.zero		1


	//   ....[7]....
        /*00f0*/ 	.word	0x000002c0
        /*00f4*/ 	.word	0x000000ff
        /*00f8*/ 	.word	0x00000088
        /*00fc*/ 	.short	0x0100
        /*00fe*/ 	.byte	0x08
	.zero		1


	//   ....[8]....
        /*0100*/ 	.word	0x000002d0
        /*0104*/ 	.word	0x000000ff
        /*0108*/ 	.word	0x00000020
        /*010c*/ 	.short	0x0100
        /*010e*/ 	.byte	0x08
	.zero		1


	//   ....[9]....
        /*0110*/ 	.word	0x000002e0
        /*0114*/ 	.word	0x000000ff
        /*0118*/ 	.word	0x00000090
        /*011c*/ 	.short	0x0100
        /*011e*/ 	.byte	0x08
	.zero		1


	//   ....[10]....
        /*0120*/ 	.word	0x000002f0
        /*0124*/ 	.word	0x000000ff
        /*0128*/ 	.word	0x00000028
        /*012c*/ 	.short	0x0100
        /*012e*/ 	.byte	0x08
	.zero		1


	//   ....[11]....
        /*0130*/ 	.word	0x00000300
        /*0134*/ 	.word	0x000000ff
        /*0138*/ 	.word	0x00000098
        /*013c*/ 	.short	0x0100
        /*013e*/ 	.byte	0x08
	.zero		1


	//   ....[12]....
        /*0140*/ 	.word	0x00000310
        /*0144*/ 	.word	0x000000ff
        /*0148*/ 	.word	0x00000030
        /*014c*/ 	.short	0x0100
        /*014e*/ 	.byte	0x08
	.zero		1


	//   ....[13]....
        /*0150*/ 	.word	0x00000320
        /*0154*/ 	.word	0x000000ff
        /*0158*/ 	.word	0x000000a0
        /*015c*/ 	.short	0x0100
        /*015e*/ 	.byte	0x08
	.zero		1


	//   ....[14]....
        /*0160*/ 	.word	0x00000330
        /*0164*/ 	.word	0x000000ff
        /*0168*/ 	.word	0x00000038
        /*016c*/ 	.short	0x0100
        /*016e*/ 	.byte	0x08
	.zero		1


	//   ....[15]....
        /*0170*/ 	.word	0x00000340
        /*0174*/ 	.word	0x000000ff
        /*0178*/ 	.word	0x000000a8
        /*017c*/ 	.short	0x0100
        /*017e*/ 	.byte	0x08
	.zero		1


	//   ....[16]....
        /*0180*/ 	.word	0x00000350
        /*0184*/ 	.word	0x000000ff
        /*0188*/ 	.word	0x00000040
        /*018c*/ 	.short	0x0100
        /*018e*/ 	.byte	0x08
	.zero		1


	//   ....[17]....
        /*0190*/ 	.word	0x00000360
        /*0194*/ 	.word	0x000000ff
        /*0198*/ 	.word	0x000000b0
        /*019c*/ 	.short	0x0100
        /*019e*/ 	.byte	0x08
	.zero		1


	//   ....[18]....
        /*01a0*/ 	.word	0x00000370
        /*01a4*/ 	.word	0x000000ff
        /*01a8*/ 	.word	0x00000048
        /*01ac*/ 	.short	0x0100
        /*01ae*/ 	.byte	0x08
	.zero		1


	//   ....[19]....
        /*01b0*/ 	.word	0x00000380
        /*01b4*/ 	.word	0x000000ff
        /*01b8*/ 	.word	0x000000b8
        /*01bc*/ 	.short	0x0100
        /*01be*/ 	.byte	0x08
	.zero		1


	//   ....[20]....
        /*01c0*/ 	.word	0x00000390
        /*01c4*/ 	.word	0x000000ff
        /*01c8*/ 	.word	0x00000050
        /*01cc*/ 	.short	0x0100
        /*01ce*/ 	.byte	0x08
	.zero		1


	//   ....[21]....
        /*01d0*/ 	.word	0x000003a0
        /*01d4*/ 	.word	0x000000ff
        /*01d8*/ 	.word	0x000000c0
        /*01dc*/ 	.short	0x0100
        /*01de*/ 	.byte	0x08
	.zero		1


	//   ....[22]....
        /*01e0*/ 	.word	0x000003b0
        /*01e4*/ 	.word	0x000000ff
        /*01e8*/ 	.word	0x00000058
        /*01ec*/ 	.short	0x0100
        /*01ee*/ 	.byte	0x08
	.zero		1


	//   ....[23]....
        /*01f0*/ 	.word	0x000003c0
        /*01f4*/ 	.word	0x000000ff
        /*01f8*/ 	.word	0x000000c8
        /*01fc*/ 	.short	0x0100
        /*01fe*/ 	.byte	0x08
	.zero		1


	//   ....[24]....
        /*0200*/ 	.word	0x000003d0
        /*0204*/ 	.word	0x000000ff
        /*0208*/ 	.word	0x00000060
        /*020c*/ 	.short	0x0100
        /*020e*/ 	.byte	0x08
	.zero		1


	//   ....[25]....
        /*0210*/ 	.word	0x000003e0
        /*0214*/ 	.word	0x000000ff
        /*0218*/ 	.word	0x000000d0
        /*021c*/ 	.short	0x0100
        /*021e*/ 	.byte	0x08
	.zero		1


	//   ....[26]....
        /*0220*/ 	.word	0x000003f0
        /*0224*/ 	.word	0x000000ff
        /*0228*/ 	.word	0x00000068
        /*022c*/ 	.short	0x0100
        /*022e*/ 	.byte	0x08
	.zero		1


	//   ....[27]....
        /*0230*/ 	.word	0x00000400
        /*0234*/ 	.word	0x000000ff
        /*0238*/ 	.word	0x000000d8
        /*023c*/ 	.short	0x0100
        /*023e*/ 	.byte	0x08
	.zero		1


	//   ....[28]....
        /*0240*/ 	.word	0x000006a0
        /*0244*/ 	.word	0x000000ff
        /*0248*/ 	.word	0x000000f0
        /*024c*/ 	.short	0x0100
        /*024e*/ 	.byte	0x06
	.zero		1


	//   ....[29]....
        /*0250*/ 	.word	0x00000700
        /*0254*/ 	.word	0x000000ff
        /*0258*/ 	.word	0x000000f8
        /*025c*/ 	.short	0x0100
        /*025e*/ 	.byte	0x06
	.zero		1


	//   ....[30]....
        /*0260*/ 	.word	0x00001360
        /*0264*/ 	.word	0x00000003
        /*0268*/ 	.word	0x00000000
        /*026c*/ 	.short	0x010a
        /*026e*/ 	.byte	0x3f
	.zero		1


	//   ....[31]....
        /*0270*/ 	.word	0x000013a0
        /*0274*/ 	.word	0x00000003
        /*0278*/ 	.word	0x00000000
        /*027c*/ 	.short	0x010a
        /*027e*/ 	.byte	0x3f
	.zero		1


	//   ....[32]....
        /*0280*/ 	.word	0x00001670
        /*0284*/ 	.word	0x00000005
        /*0288*/ 	.word	0x00000000
        /*028c*/ 	.short	0x010a
        /*028e*/ 	.byte	0x3f
	.zero		1


	//   ....[33]....
        /*0290*/ 	.word	0x000016b0
        /*0294*/ 	.word	0x00000005
        /*0298*/ 	.word	0x00000000
        /*029c*/ 	.short	0x010a
        /*029e*/ 	.byte	0x3f
	.zero		1


	//   ....[34]....
        /*02a0*/ 	.word	0x00001810
        /*02a4*/ 	.word	0x00000004
        /*02a8*/ 	.word	0x00000000
        /*02ac*/ 	.short	0x0101
        /*02ae*/ 	.byte	0x3f
	.zero		1


	//   ....[35]....
        /*02b0*/ 	.word	0x00001a00
        /*02b4*/ 	.word	0x00000000
        /*02b8*/ 	.word	0x00000000
        /*02bc*/ 	.short	0x0101
        /*02be*/ 	.byte	0x3f
	.zero		1


	//   ....[36]....
        /*02c0*/ 	.word	0x00005fa0
        /*02c4*/ 	.word	0x0000000e
        /*02c8*/ 	.word	0x00000070
        /*02cc*/ 	.short	0x010a
        /*02ce*/ 	.byte	0x3f
	.zero		1


	//   ....[37]....
        /*02d0*/ 	.word	0x00006310
        /*02d4*/ 	.word	0x00000006
        /*02d8*/ 	.word	0x000000f8
        /*02dc*/ 	.short	0x0101
        /*02de*/ 	.byte	0x3f
	.zero		1


	//   ....[38]....
        /*02e0*/ 	.word	0x00006a40
        /*02e4*/ 	.word	0x00000007
        /*02e8*/ 	.word	0x00000000
        /*02ec*/ 	.short	0x010a
        /*02ee*/ 	.byte	0x3f
	.zero		1


	//   ....[39]....
        /*02f0*/ 	.word	0x00006ac0
        /*02f4*/ 	.word	0x00000009
        /*02f8*/ 	.word	0x00000000
        /*02fc*/ 	.short	0x010a
        /*02fe*/ 	.byte	0x3f
	.zero		1


	//   ....[40]....
        /*0300*/ 	.word	0x00006b50
        /*0304*/ 	.word	0x00000006
        /*0308*/ 	.word	0x00000000
        /*030c*/ 	.short	0x010a
        /*030e*/ 	.byte	0x3f
	.zero		1


	//   ....[41]....
        /*0310*/ 	.word	0x00006be0
        /*0314*/ 	.word	0x00000009
        /*0318*/ 	.word	0x00000000
        /*031c*/ 	.short	0x010a
        /*031e*/ 	.byte	0x3f
	.zero		1


	//   ....[42]....
        /*0320*/ 	.word	0x00006c70
        /*0324*/ 	.word	0x00000006
        /*0328*/ 	.word	0x00000000
        /*032c*/ 	.short	0x010a
        /*032e*/ 	.byte	0x3f
	.zero		1


	//   ....[43]....
        /*0330*/ 	.word	0x00006d00
        /*0334*/ 	.word	0x00000009
        /*0338*/ 	.word	0x00000000
        /*033c*/ 	.short	0x010a
        /*033e*/ 	.byte	0x3f
	.zero		1


	//   ....[44]....
        /*0340*/ 	.word	0x00006d90
        /*0344*/ 	.word	0x00000006
        /*0348*/ 	.word	0x00000000
        /*034c*/ 	.short	0x010a
        /*034e*/ 	.byte	0x3f
	.zero		1


	//   ....[45]....
        /*0350*/ 	.word	0x00006e20
        /*0354*/ 	.word	0x00000009
        /*0358*/ 	.word	0x00000000
        /*035c*/ 	.short	0x010a
        /*035e*/ 	.byte	0x3f
	.zero		1


	//   ....[46]....
        /*0360*/ 	.word	0x00006eb0
        /*0364*/ 	.word	0x00000006
        /*0368*/ 	.word	0x00000000
        /*036c*/ 	.short	0x010a
        /*036e*/ 	.byte	0x3f
	.zero		1


	//   ....[47]....
        /*0370*/ 	.word	0x00006f40
        /*0374*/ 	.word	0x00000009
        /*0378*/ 	.word	0x00000000
        /*037c*/ 	.short	0x010a
        /*037e*/ 	.byte	0x3f
	.zero		1


	//   ....[48]....
        /*0380*/ 	.word	0x00006fd0
        /*0384*/ 	.word	0x00000006
        /*0388*/ 	.word	0x00000000
        /*038c*/ 	.short	0x010a
        /*038e*/ 	.byte	0x3f
	.zero		1


	//   ....[49]....
        /*0390*/ 	.word	0x00007060
        /*0394*/ 	.word	0x00000009
        /*0398*/ 	.word	0x00000000
        /*039c*/ 	.short	0x010a
        /*039e*/ 	.byte	0x3f
	.zero		1


	//   ....[50]....
        /*03a0*/ 	.word	0x000070f0
        /*03a4*/ 	.word	0x00000006
        /*03a8*/ 	.word	0x00000000
        /*03ac*/ 	.short	0x010a
        /*03ae*/ 	.byte	0x3f
	.zero		1


	//   ....[51]....
        /*03b0*/ 	.word	0x00007180
        /*03b4*/ 	.word	0x00000003
        /*03b8*/ 	.word	0x00000000
        /*03bc*/ 	.short	0x010a
        /*03be*/ 	.byte	0x3f
	.zero		1


	//   ....[52]....
        /*03c0*/ 	.word	0x000071e0
        /*03c4*/ 	.word	0x00000003
        /*03c8*/ 	.word	0x00000000
        /*03cc*/ 	.short	0x010a
        /*03ce*/ 	.byte	0x3f
	.zero		1


	//   ....[53]....
        /*03d0*/ 	.word	0x00007230
        /*03d4*/ 	.word	0x00000005
        /*03d8*/ 	.word	0x00000000
        /*03dc*/ 	.short	0x010a
        /*03de*/ 	.byte	0x3f
	.zero		1


	//   ....[54]....
        /*03e0*/ 	.word	0x00007300
        /*03e4*/ 	.word	0x0000000e
        /*03e8*/ 	.word	0x00000070
        /*03ec*/ 	.short	0x010a
        /*03ee*/ 	.byte	0x3f
	.zero		1


	//   ....[55]....
        /*03f0*/ 	.word	0x000073d0
        /*03f4*/ 	.word	0x00000007
        /*03f8*/ 	.word	0x00000000
        /*03fc*/ 	.short	0x010a
        /*03fe*/ 	.byte	0x3f
	.zero		1


	//   ....[56]....
        /*0400*/ 	.word	0x00007420
        /*0404*/ 	.word	0x00000009
        /*0408*/ 	.word	0x00000000
        /*040c*/ 	.short	0x010a
        /*040e*/ 	.byte	0x3f
	.zero		1


	//   ....[57]....
        /*0410*/ 	.word	0x00007470
        /*0414*/ 	.word	0x00000006
        /*0418*/ 	.word	0x00000000
        /*041c*/ 	.short	0x010a
        /*041e*/ 	.byte	0x3f
	.zero		1


	//   ....[58]....
        /*0420*/ 	.word	0x000074c0
        /*0424*/ 	.word	0x00000009
        /*0428*/ 	.word	0x00000000
        /*042c*/ 	.short	0x010a
        /*042e*/ 	.byte	0x3f
	.zero		1


	//   ....[59]....
        /*0430*/ 	.word	0x00007510
        /*0434*/ 	.word	0x00000006
        /*0438*/ 	.word	0x00000000
        /*043c*/ 	.short	0x010a
        /*043e*/ 	.byte	0x3f
	.zero		1


	//   ....[60]....
        /*0440*/ 	.word	0x00007560
        /*0444*/ 	.word	0x00000009
        /*0448*/ 	.word	0x00000000
        /*044c*/ 	.short	0x010a
        /*044e*/ 	.byte	0x3f
	.zero		1


	//   ....[61]....
        /*0450*/ 	.word	0x000075b0
        /*0454*/ 	.word	0x00000006
        /*0458*/ 	.word	0x00000000
        /*045c*/ 	.short	0x010a
        /*045e*/ 	.byte	0x3f
	.zero		1


	//   ....[62]....
        /*0460*/ 	.word	0x00007600
        /*0464*/ 	.word	0x00000009
        /*0468*/ 	.word	0x00000000
        /*046c*/ 	.short	0x010a
        /*046e*/ 	.byte	0x3f
	.zero		1


	//   ....[63]....
        /*0470*/ 	.word	0x00007650
        /*0474*/ 	.word	0x00000006
        /*0478*/ 	.word	0x00000000
        /*047c*/ 	.short	0x010a
        /*047e*/ 	.byte	0x3f
	.zero		1


	//   ....[64]....
        /*0480*/ 	.word	0x000076a0
        /*0484*/ 	.word	0x00000009
        /*0488*/ 	.word	0x00000000
        /*048c*/ 	.short	0x010a
        /*048e*/ 	.byte	0x3f
	.zero		1


	//   ....[65]....
        /*0490*/ 	.word	0x000076f0
        /*0494*/ 	.word	0x00000006
        /*0498*/ 	.word	0x00000000
        /*049c*/ 	.short	0x010a
        /*049e*/ 	.byte	0x3f
	.zero		1


	//   ....[66]....
        /*04a0*/ 	.word	0x00007740
        /*04a4*/ 	.word	0x00000009
        /*04a8*/ 	.word	0x00000000
        /*04ac*/ 	.short	0x010a
        /*04ae*/ 	.byte	0x3f
	.zero		1


	//   ....[67]....
        /*04b0*/ 	.word	0x00007790
        /*04b4*/ 	.word	0x00000006
        /*04b8*/ 	.word	0x00000000
        /*04bc*/ 	.short	0x010a
        /*04be*/ 	.byte	0x3f
	.zero		1


	//----- nvinfo : EIATTR_NUM_MBARRIERS
	.align		4
.L_35:
        /*04c0*/ 	.byte	0x03, 0x38
        /*04c2*/ 	.short	0x001e


	//----- nvinfo : EIATTR_EXIT_INSTR_OFFSETS
	.align		4
        /*04c4*/ 	.byte	0x04, 0x1c
        /*04c6*/ 	.short	(.L_37 - .L_36)


	//   ....[0]....
.L_36:
        /*04c8*/ 	.word	0x00000750


	//   ....[1]....
        /*04cc*/ 	.word	0x00001010


	//   ....[2]....
        /*04d0*/ 	.word	0x00005610


	//   ....[3]....
        /*04d4*/ 	.word	0x00005c40


	//   ....[4]....
        /*04d8*/ 	.word	0x000071d0


	//----- nvinfo : EIATTR_MAX_THREADS
	.align		4
.L_37:
        /*04dc*/ 	.byte	0x04, 0x05
        /*04de*/ 	.short	(.L_39 - .L_38)
.L_38:
        /*04e0*/ 	.word	0x00000180
        /*04e4*/ 	.word	0x00000001
        /*04e8*/ 	.word	0x00000001


	//----- nvinfo : EIATTR_CRS_STACK_SIZE
	.align		4
.L_39:
        /*04ec*/ 	.byte	0x04, 0x1e
        /*04ee*/ 	.short	(.L_41 - .L_40)
.L_40:
        /*04f0*/ 	.word	0x00000000


	//----- nvinfo : EIATTR_CBANK_PARAM_SIZE
	.align		4
.L_41:
        /*04f4*/ 	.byte	0x03, 0x19
        /*04f6*/ 	.short	0x0470


	//----- nvinfo : EIATTR_PARAM_CBANK
	.align		4
        /*04f8*/ 	.byte	0x04, 0x0a
        /*04fa*/ 	.short	(.L_43 - .L_42)
	.align		4
.L_42:
        /*04fc*/ 	.word	index@(.nv.constant0._ZN7cutlass13device_kernelINS_4gemm6kernel13GemmUniversalIN4cute5tupleIJiiiiEEENS1_10collective13CollectiveMmaINS1_34MainloopSm90TmaGmmaWarpSpecializedILi14ENS5_IJNS4_1CILi1EEESB_SB_EEENS1_35KernelTmaWarpSpecializedCooperativeEEENS5_IJNSA_ILi128EEESF_NSA_ILi64EEEEEEaNS5_IJlSB_lEEEaSI_NS4_8TiledMMAINS4_8MMA_AtomIJNS4_4SM904GMMA27MMA_64x128x32_S32S8S8_SS_TNEEEENS4_6LayoutINS5_IJNSA_ILi2EEESB_SB_EEENS5_IJSB_NSA_ILi0EEESS_EEEEENS5_IJNS4_10UnderscoreESV_SV_EEEEENS4_13SM90_TMA_LOADENS4_14ComposedLayoutINS4_7SwizzleILi2ELi4ELi3EEENS4_18smem_ptr_flag_bitsILi8EEENSP_INS5_IJNSA_ILi8EEESG_EEENS5_IJSG_SB_EEEEEEEvNS4_8identityESY_S18_vS19_EENS_8epilogue10collective6detail29Sm90TmaWarpSpecializedAdapterINS1C_15DefaultEpilogueIaSI_SI_NS1B_6thread17LinearCombinationIaLi1EiiLNS1G_9ScaleType4KindE0ELNS_15FloatRoundStyleE2EaEENS1_15EpilogueDefaultEEEEEvvEEEEvNT_6ParamsE)
        /*0500*/ 	.short	0x0210
        /*0502*/ 	.short	0x0470


	//----- nvinfo : EIATTR_SW_WAR
	.align		4
.L_43:
        /*0504*/ 	.byte	0x04, 0x36
        /*0506*/ 	.short	(.L_45 - .L_44)
.L_44:
        /*0508*/ 	.word	0x00000008
.L_45:


//--------------------- .nv.callgraph             --------------------------
	.section	.nv.callgraph,"",@"SHT_CUDA_CALLGRAPH"
	.align	4
	.sectionentsize	8
	.align		4
        /*0000*/ 	.word	0x00000000
	.align		4
        /*0004*/ 	.word	0xffffffff
	.align		4
        /*0008*/ 	.word	index@(_ZN7cutlass13device_kernelINS_4gemm6kernel13GemmUniversalIN4cute5tupleIJiiiiEEENS1_10collective13CollectiveMmaINS1_34MainloopSm90TmaGmmaWarpSpecializedILi14ENS5_IJNS4_1CILi1EEESB_SB_EEENS1_35KernelTmaWarpSpecializedCooperativeEEENS5_IJNSA_ILi128EEESF_NSA_ILi64EEEEEEaNS5_IJlSB_lEEEaSI_NS4_8TiledMMAINS4_8MMA_AtomIJNS4_4SM904GMMA27MMA_64x128x32_S32S8S8_SS_TNEEEENS4_6LayoutINS5_IJNSA_ILi2EEESB_SB_EEENS5_IJSB_NSA_ILi0EEESS_EEEEENS5_IJNS4_10UnderscoreESV_SV_EEEEENS4_13SM90_TMA_LOADENS4_14ComposedLayoutINS4_7SwizzleILi2ELi4ELi3EEENS4_18smem_ptr_flag_bitsILi8EEENSP_INS5_IJNSA_ILi8EEESG_EEENS5_IJSG_SB_EEEEEEEvNS4_8identityESY_S18_vS19_EENS_8epilogue10collective6detail29Sm90TmaWarpSpecializedAdapterINS1C_15DefaultEpilogueIaSI_SI_NS1B_6thread17LinearCombinationIaLi1EiiLNS1G_9ScaleType4KindE0ELNS_15FloatRoundStyleE2EaEENS1_15EpilogueDefaultEEEEEvvEEEEvNT_6ParamsE)
	.align		4
        /*000c*/ 	.word	index@(__assertfail)
	.align		4
        /*0010*/ 	.word	0x00000000
	.align		4
        /*0014*/ 	.word	0xfffffffe
	.align		4
        /*0018*/ 	.word	0x00000000
	.align		4
        /*001c*/ 	.word	0xfffffffd
	.align		4
        /*0020*/ 	.word	0x00000000
	.align		4
        /*0024*/ 	.word	0xfffffffc


//--------------------- .nv.constant4             --------------------------
	.section	.nv.constant4,"a",@progbits
	.align	8
	.align		8
.nv.constant4:
        /*0000*/ 	.dword	__assertfail
	.align		8
        /*0008*/ 	.dword	__unnamed_1
	.align		8
        /*0010*/ 	.dword	_ZN40_INTERNAL_d8926249_4_k_cu_381ea738_303044cuda3std3__45__cpo5beginE
	.align		8
        /*0018*/ 	.dword	_ZN40_INTERNAL_d8926249_4_k_cu_381ea738_303044cuda3std3__45__cpo3endE
	.align		8
        /*0020*/ 	.dword	_ZN40_INTERNAL_d8926249_4_k_cu_381ea738_303044cuda3std3__45__cpo6cbeginE
	.align		8
        /*0028*/ 	.dword	_ZN40_INTERNAL_d8926249_4_k_cu_381ea738_303044cuda3std3__45__cpo4cendE
	.align		8
        /*0030*/ 	.dword	_ZN40_INTERNAL_d8926249_4_k_cu_381ea738_303044cuda3std3__442_GLOBAL__N__d8926249_4_k_cu_381ea738_303046ignoreE
	.align		8
        /*0038*/ 	.dword	_ZN40_INTERNAL_d8926249_4_k_cu_381ea738_303044cuda3std3__419piecewise_constructE
	.align		8
        /*0040*/ 	.dword	_ZN40_INTERNAL_d8926249_4_k_cu_381ea738_303044cuda3std3__48in_placeE
	.align		8
        /*0048*/ 	.dword	_ZN40_INTERNAL_d8926249_4_k_cu_381ea738_303044cuda3std6ranges3__45__cpo4swapE
	.align		8
        /*0050*/ 	.dword	_ZN40_INTERNAL_d8926249_4_k_cu_381ea738_303044cuda3std6ranges3__45__cpo9iter_moveE
	.align		8
        /*0058*/ 	.dword	_ZN40_INTERNAL_d8926249_4_k_cu_381ea738_303044cute7productE
	.align		8
        /*0060*/ 	.dword	_ZN40_INTERNAL_d8926249_4_k_cu_381ea738_303044cute1_E
	.align		8
        /*0068*/ 	.dword	$str$22
	.align		8
        /*0070*/ 	.dword	$str$23


//--------------------- .text._ZN7cutlass13device_kernelINS_4gemm6kernel13GemmUniversalIN4cute5tupleIJiiiiEEENS1_10collective13CollectiveMmaINS1_34MainloopSm90TmaGmmaWarpSpecializedILi14ENS5_IJNS4_1CILi1EEESB_SB_EEENS1_35KernelTmaWarpSpecializedCooperativeEEENS5_IJNSA_ILi128EEESF_NSA_ILi64EEEEEEaNS5_IJlSB_lEEEaSI_NS4_8TiledMMAINS4_8MMA_AtomIJNS4_4SM904GMMA27MMA_64x128x32_S32S8S8_SS_TNEEEENS4_6LayoutINS5_IJNSA_ILi2EEESB_SB_EEENS5_IJSB_NSA_ILi0EEESS_EEEEENS5_IJNS4_10UnderscoreESV_SV_EEEEENS4_13SM90_TMA_LOADENS4_14ComposedLayoutINS4_7SwizzleILi2ELi4ELi3EEENS4_18smem_ptr_flag_bitsILi8EEENSP_INS5_IJNSA_ILi8EEESG_EEENS5_IJSG_SB_EEEEEEEvNS4_8identityESY_S18_vS19_EENS_8epilogue10collective6detail29Sm90TmaWarpSpecializedAdapterINS1C_15DefaultEpilogueIaSI_SI_NS1B_6thread17LinearCombinationIaLi1EiiLNS1G_9ScaleType4KindE0ELNS_15FloatRoundStyleE2EaEENS1_15EpilogueDefaultEEEEEvvEEEEvNT_6ParamsE --------------------------
	.section	.text._ZN7cutlass13device_kernelINS_4gemm6kernel13GemmUniversalIN4cute5tupleIJiiiiEEENS1_10collective13CollectiveMmaINS1_34MainloopSm90TmaGmmaWarpSpecializedILi14ENS5_IJNS4_1CILi1EEESB_SB_EEENS1_35KernelTmaWarpSpecializedCooperativeEEENS5_IJNSA_ILi128EEESF_NSA_ILi64EEEEEEaNS5_IJlSB_lEEEaSI_NS4_8TiledMMAINS4_8MMA_AtomIJNS4_4SM904GMMA27MMA_64x128x32_S32S8S8_SS_TNEEEENS4_6LayoutINS5_IJNSA_ILi2EEESB_SB_EEENS5_IJSB_NSA_ILi0EEESS_EEEEENS5_IJNS4_10UnderscoreESV_SV_EEEEENS4_13SM90_TMA_LOADENS4_14ComposedLayoutINS4_7SwizzleILi2ELi4ELi3EEENS4_18smem_ptr_flag_bitsILi8EEENSP_INS5_IJNSA_ILi8EEESG_EEENS5_IJSG_SB_EEEEEEEvNS4_8identityESY_S18_vS19_EENS_8epilogue10collective6detail29Sm90TmaWarpSpecializedAdapterINS1C_15DefaultEpilogueIaSI_SI_NS1B_6thread17LinearCombinationIaLi1EiiLNS1G_9ScaleType4KindE0ELNS_15FloatRoundStyleE2EaEENS1_15EpilogueDefaultEEEEEvvEEEEvNT_6ParamsE,"ax",@progbits
	.align	128
.text._ZN7cutlass13device_kernelINS_4gemm6kernel13GemmUniversalIN4cute5tupleIJiiiiEEENS1_10collective13CollectiveMmaINS1_34MainloopSm90TmaGmmaWarpSpecializedILi14ENS5_IJNS4_1CILi1EEESB_SB_EEENS1_35KernelTmaWarpSpecializedCooperativeEEENS5_IJNSA_ILi128EEESF_NSA_ILi64EEEEEEaNS5_IJlSB_lEEEaSI_NS4_8TiledMMAINS4_8MMA_AtomIJNS4_4SM904GMMA27MMA_64x128x32_S32S8S8_SS_TNEEEENS4_6LayoutINS5_IJNSA_ILi2EEESB_SB_EEENS5_IJSB_NSA_ILi0EEESS_EEEEENS5_IJNS4_10UnderscoreESV_SV_EEEEENS4_13SM90_TMA_LOADENS4_14ComposedLayoutINS4_7SwizzleILi2ELi4ELi3EEENS4_18smem_ptr_flag_bitsILi8EEENSP_INS5_IJNSA_ILi8EEESG_EEENS5_IJSG_SB_EEEEEEEvNS4_8identityESY_S18_vS19_EENS_8epilogue10collective6detail29Sm90TmaWarpSpecializedAdapterINS1C_15DefaultEpilogueIaSI_SI_NS1B_6thread17LinearCombinationIaLi1EiiLNS1G_9ScaleType4KindE0ELNS_15FloatRoundStyleE2EaEENS1_15EpilogueDefaultEEEEEvvEEEEvNT_6ParamsE:
        .type           _ZN7cutlass13device_kernelINS_4gemm6kernel13GemmUniversalIN4cute5tupleIJiiiiEEENS1_10collective13CollectiveMmaINS1_34MainloopSm90TmaGmmaWarpSpecializedILi14ENS5_IJNS4_1CILi1EEESB_SB_EEENS1_35KernelTmaWarpSpecializedCooperativeEEENS5_IJNSA_ILi128EEESF_NSA_ILi64EEEEEEaNS5_IJlSB_lEEEaSI_NS4_8TiledMMAINS4_8MMA_AtomIJNS4_4SM904GMMA27MMA_64x128x32_S32S8S8_SS_TNEEEENS4_6LayoutINS5_IJNSA_ILi2EEESB_SB_EEENS5_IJSB_NSA_ILi0EEESS_EEEEENS5_IJNS4_10UnderscoreESV_SV_EEEEENS4_13SM90_TMA_LOADENS4_14ComposedLayoutINS4_7SwizzleILi2ELi4ELi3EEENS4_18smem_ptr_flag_bitsILi8EEENSP_INS5_IJNSA_ILi8EEESG_EEENS5_IJSG_SB_EEEEEEEvNS4_8identityESY_S18_vS19_EENS_8epilogue10collective6detail29Sm90TmaWarpSpecializedAdapterINS1C_15DefaultEpilogueIaSI_SI_NS1B_6thread17LinearCombinationIaLi1EiiLNS1G_9ScaleType4KindE0ELNS_15FloatRoundStyleE2EaEENS1_15EpilogueDefaultEEEEEvvEEEEvNT_6ParamsE,@function
        .size           _ZN7cutlass13device_kernelINS_4gemm6kernel13GemmUniversalIN4cute5tupleIJiiiiEEENS1_10collective13CollectiveMmaINS1_34MainloopSm90TmaGmmaWarpSpecializedILi14ENS5_IJNS4_1CILi1EEESB_SB_EEENS1_35KernelTmaWarpSpecializedCooperativeEEENS5_IJNSA_ILi128EEESF_NSA_ILi64EEEEEEaNS5_IJlSB_lEEEaSI_NS4_8TiledMMAINS4_8MMA_AtomIJNS4_4SM904GMMA27MMA_64x128x32_S32S8S8_SS_TNEEEENS4_6LayoutINS5_IJNSA_ILi2EEESB_SB_EEENS5_IJSB_NSA_ILi0EEESS_EEEEENS5_IJNS4_10UnderscoreESV_SV_EEEEENS4_13SM90_TMA_LOADENS4_14ComposedLayoutINS4_7SwizzleILi2ELi4ELi3EEENS4_18smem_ptr_flag_bitsILi8EEENSP_INS5_IJNSA_ILi8EEESG_EEENS5_IJSG_SB_EEEEEEEvNS4_8identityESY_S18_vS19_EENS_8epilogue10collective6detail29Sm90TmaWarpSpecializedAdapterINS1C_15DefaultEpilogueIaSI_SI_NS1B_6thread17LinearCombinationIaLi1EiiLNS1G_9ScaleType4KindE0ELNS_15FloatRoundStyleE2EaEENS1_15EpilogueDefaultEEEEEvvEEEEvNT_6ParamsE,(.L_x_219 - _ZN7cutlass13device_kernelINS_4gemm6kernel13GemmUniversalIN4cute5tupleIJiiiiEEENS1_10collective13CollectiveMmaINS1_34MainloopSm90TmaGmmaWarpSpecializedILi14ENS5_IJNS4_1CILi1EEESB_SB_EEENS1_35KernelTmaWarpSpecializedCooperativeEEENS5_IJNSA_ILi128EEESF_NSA_ILi64EEEEEEaNS5_IJlSB_lEEEaSI_NS4_8TiledMMAINS4_8MMA_AtomIJNS4_4SM904GMMA27MMA_64x128x32_S32S8S8_SS_TNEEEENS4_6LayoutINS5_IJNSA_ILi2EEESB_SB_EEENS5_IJSB_NSA_ILi0EEESS_EEEEENS5_IJNS4_10UnderscoreESV_SV_EEEEENS4_13SM90_TMA_LOADENS4_14ComposedLayoutINS4_7SwizzleILi2ELi4ELi3EEENS4_18smem_ptr_flag_bitsILi8EEENSP_INS5_IJNSA_ILi8EEESG_EEENS5_IJSG_SB_EEEEEEEvNS4_8identityESY_S18_vS19_EENS_8epilogue10collective6detail29Sm90TmaWarpSpecializedAdapterINS1C_15DefaultEpilogueIaSI_SI_NS1B_6thread17LinearCombinationIaLi1EiiLNS1G_9ScaleType4KindE0ELNS_15FloatRoundStyleE2EaEENS1_15EpilogueDefaultEEEEEvvEEEEvNT_6ParamsE)
        .other          _ZN7cutlass13device_kernelINS_4gemm6kernel13GemmUniversalIN4cute5tupleIJiiiiEEENS1_10collective13CollectiveMmaINS1_34MainloopSm90TmaGmmaWarpSpecializedILi14ENS5_IJNS4_1CILi1EEESB_SB_EEENS1_35KernelTmaWarpSpecializedCooperativeEEENS5_IJNSA_ILi128EEESF_NSA_ILi64EEEEEEaNS5_IJlSB_lEEEaSI_NS4_8TiledMMAINS4_8MMA_AtomIJNS4_4SM904GMMA27MMA_64x128x32_S32S8S8_SS_TNEEEENS4_6LayoutINS5_IJNSA_ILi2EEESB_SB_EEENS5_IJSB_NSA_ILi0EEESS_EEEEENS5_IJNS4_10UnderscoreESV_SV_EEEEENS4_13SM90_TMA_LOADENS4_14ComposedLayoutINS4_7SwizzleILi2ELi4ELi3EEENS4_18smem_ptr_flag_bitsILi8EEENSP_INS5_IJNSA_ILi8EEESG_EEENS5_IJSG_SB_EEEEEEEvNS4_8identityESY_S18_vS19_EENS_8epilogue10collective6detail29Sm90TmaWarpSpecializedAdapterINS1C_15DefaultEpilogueIaSI_SI_NS1B_6thread17LinearCombinationIaLi1EiiLNS1G_9ScaleType4KindE0ELNS_15FloatRoundStyleE2EaEENS1_15EpilogueDefaultEEEEEvvEEEEvNT_6ParamsE,@"STO_CUDA_ENTRY STV_DEFAULT"
_ZN7cutlass13device_kernelINS_4gemm6kernel13GemmUniversalIN4cute5tupleIJiiiiEEENS1_10collective13CollectiveMmaINS1_34MainloopSm90TmaGmmaWarpSpecializedILi14ENS5_IJNS4_1CILi1EEESB_SB_EEENS1_35KernelTmaWarpSpecializedCooperativeEEENS5_IJNSA_ILi128EEESF_NSA_ILi64EEEEEEaNS5_IJlSB_lEEEaSI_NS4_8TiledMMAINS4_8MMA_AtomIJNS4_4SM904GMMA27MMA_64x128x32_S32S8S8_SS_TNEEEENS4_6LayoutINS5_IJNSA_ILi2EEESB_SB_EEENS5_IJSB_NSA_ILi0EEESS_EEEEENS5_IJNS4_10UnderscoreESV_SV_EEEEENS4_13SM90_TMA_LOADENS4_14ComposedLayoutINS4_7SwizzleILi2ELi4ELi3EEENS4_18smem_ptr_flag_bitsILi8EEENSP_INS5_IJNSA_ILi8EEESG_EEENS5_IJSG_SB_EEEEEEEvNS4_8identityESY_S18_vS19_EENS_8epilogue10collective6detail29Sm90TmaWarpSpecializedAdapterINS1C_15DefaultEpilogueIaSI_SI_NS1B_6thread17LinearCombinationIaLi1EiiLNS1G_9ScaleType4KindE0ELNS_15FloatRoundStyleE2EaEENS1_15EpilogueDefaultEEEEEvvEEEEvNT_6ParamsE:
[----:B------:R-:W0:Y:S01]  /*0000*/  LDC R1, c[0x0][0x28] ;  /* 0x00000a00ff017b82 */ /* 0x000e220000000800 */
[----:B------:R-:W1:Y:S01]  /*0010*/  S2R R18, SR_TID.X ;  /* 0x0000000000127919 */ /* 0x000e620000002100 */
[----:B------:R-:W-:Y:S01]  /*0020*/  ELECT P0, URZ, PT ;  /* 0x00000000003f782f */ /* 0x000fe20003800000 */
[----:B------:R-:W-:Y:S01]  /*0030*/  BSSY B0, `(.L_x_0) ;  /* 0x000000f000007945 */ /* 0x000fe20003800000 */
[--C-:B-1----:R-:W-:Y:S02]  /*0040*/  SHF.R.U32.HI R0, RZ, 0x5, R18.reuse ;  /* 0x00000005ff007819 */ /* 0x102fe40000011612 */
[----:B------:R-:W-:-:S03]  /*0050*/  SHF.R.U32.HI R2, RZ, 0x7, R18 ;  /* 0x00000007ff027819 */ /* 0x000fc60000011612 */
[----:B------:R-:W1:Y:S04]  /*0060*/  SHFL.IDX PT, R5, R0, RZ, 0x1f ;  /* 0x00001fff00057589 */ /* 0x000e6800000e0000 */
[----:B------:R2:W3:Y:S01]  /*0070*/  SHFL.IDX PT, R8, R2, RZ, 0x1f ;  /* 0x00001fff02087589 */ /* 0x0004e200000e0000 */
[----:B-1----:R-:W-:-:S13]  /*0080*/  ISETP.NE.OR P0, PT, R5, RZ, !P0 ;  /* 0x000000ff0500720c */ /* 0x002fda0004705670 */
[----:B0-23--:R-:W-:Y:S05]  /*0090*/  @P0 BRA `(.L_x_1) ;  /* 0x0000000000200947 */ /* 0x00dfea0003800000 */
[----:B------:R-:W-:Y:S02]  /*00a0*/  ULDC.64 UR4, c[0x0][0x198] ;  /* 0x0000660000047ab9 */ /* 0x000fe40000000a00 */
[----:B------:R-:W-:Y:S02]  /*00b0*/  UIADD3 UR6, UP0, UR4, 0xf0, URZ ;  /* 0x000000f004067890 */ /* 0x000fe4000ff1e03f */
[----:B------:R-:W-:Y:S02]  /*00c0*/  UIADD3 UR4, UP1, UR4, 0x1f0, URZ ;  /* 0x000001f004047890 */ /* 0x000fe4000ff3e03f */
[----:B------:R-:W-:Y:S02]  /*00d0*/  UIADD3.X UR7, URZ, UR5, URZ, UP0, !UPT ;  /* 0x000000053f077290 */ /* 0x000fe400087fe43f */
[----:B------:R-:W-:-:S07]  /*00e0*/  UIADD3.X UR5, URZ, UR5, URZ, UP1, !UPT ;  /* 0x000000053f057290 */ /* 0x000fce0008ffe43f */
[----:B------:R0:W-:Y:S02]  /*00f0*/  UTMACCTL.PF [UR6] ;  /* 0x00000000060079b9 */ /* 0x0001e40008040000 */
[----:B------:R0:W-:Y:S02]  /*0100*/  UTMACCTL.PF [UR4] ;  /* 0x00000000040079b9 */ /* 0x0001e40008040000 */
[----:B0-----:R-:W-:Y:S01]  /*0110*/  NOP ;  /* 0x0000000000007918 */ /* 0x001fe20000000000 */
.L_x_1:
[----:B------:R-:W-:Y:S05]  /*0120*/  BSYNC B0 ;  /* 0x0000000000007941 */ /* 0x000fea0003800000 */
.L_x_0:
[----:B------:R-:W0:Y:S02]  /*0130*/  SHFL.IDX PT, R2, R0, RZ, 0x1f ;  /* 0x00001fff00027589 */ /* 0x000e2400000e0000 */
[----:B0-----:R-:W-:-:S13]  /*0140*/  ISETP.NE.AND P0, PT, R2, RZ, PT ;  /* 0x000000ff0200720c */ /* 0x001fda0003f05270 */
[----:B------:R-:W-:Y:S05]  /*0150*/  @P0 BRA `(.L_x_2) ;  /* 0x0000000000b40947 */ /* 0x000fea0003800000 */
[----:B------:R-:W-:Y:S01]  /*0160*/  ELECT P0, URZ, PT ;  /* 0x00000000003f782f */ /* 0x000fe20003800000 */
[----:B------:R-:W-:-:S12]  /*0170*/  BSSY B0, `(.L_x_2) ;  /* 0x000002b000007945 */ /* 0x000fd80003800000 */
[----:B------:R-:W-:Y:S05]  /*0180*/  @!P0 BRA `(.L_x_3) ;  /* 0x0000000000a48947 */ /* 0x000fea0003800000 */
[----:B------:R-:W0:Y:S01]  /*0190*/  S2UR UR8, SR_CgaCtaId ;  /* 0x00000000000879c3 */ /* 0x000e220000008800 */
[----:B------:R-:W-:Y:S01]  /*01a0*/  UMOV UR4, 0x400 ;  /* 0x0000040000047882 */ /* 0x000fe20000000000 */
[----:B------:R-:W-:Y:S01]  /*01b0*/  UMOV UR5, 0x1 ;  /* 0x0000000100057882 */ /* 0x000fe20000000000 */
[----:B------:R-:W-:Y:S02]  /*01c0*/  UMOV UR6, 0x100 ;  /* 0x0000010000067882 */ /* 0x000fe40000000000 */
[----:B------:R-:W-:-:S04]  /*01d0*/  UIADD3 UR6, -UR6, 0x100000, URZ ;  /* 0x0010000006067890 */ /* 0x000fc8000fffe13f */
[----:B------:R-:W-:Y:S02]  /*01e0*/  USHF.L.U32 UR7, UR6, 0xb, URZ ;  /* 0x0000000b06077899 */ /* 0x000fe4000800063f */
[----:B------:R-:W-:Y:S02]  /*01f0*/  USHF.L.U32 UR6, UR6, 0x1, URZ ;  /* 0x0000000106067899 */ /* 0x000fe4000800063f */
[----:B0-----:R-:W-:Y:S02]  /*0200*/  ULEA UR8, UR8, UR4, 0x18 ;  /* 0x0000000408087291 */ /* 0x001fe4000f8ec03f */
[----:B------:R-:W-:-:S04]  /*0210*/  UIADD3 UR4, -UR5, 0x100000, URZ ;  /* 0x0010000005047890 */ /* 0x000fc8000fffe13f */
[----:B------:R-:W-:Y:S02]  /*0220*/  USHF.L.U32 UR5, UR4, 0xb, URZ ;  /* 0x0000000b04057899 */ /* 0x000fe4000800063f */
[----:B------:R-:W-:Y:S01]  /*0230*/  USHF.L.U32 UR4, UR4, 0x1, URZ ;  /* 0x0000000104047899 */ /* 0x000fe2000800063f */
[----:B------:R-:W0:Y:S11]  /*0240*/  FENCE.VIEW.ASYNC.S ;  /* 0x00000000000073c6 */ /* 0x000e360000000000 */
[----:B0-----:R0:W1:Y:S01]  /*0250*/  SYNCS.EXCH.64 URZ, [UR8], UR4 ;  /* 0x00000004083f75b2 */ /* 0x0010620008000100 */
[----:B------:R0:W2:Y:S01]  /*0260*/  SYNCS.EXCH.64 URZ, [UR8+0x70], UR6 ;  /* 0x00007006083f75b2 */ /* 0x0000a20008000100 */
[----:B------:R0:W3:Y:S01]  /*0270*/  SYNCS.EXCH.64 URZ, [UR8+0x8], UR4 ;  /* 0x00000804083f75b2 */ /* 0x0000e20008000100 */
[----:B------:R0:W4:Y:S01]  /*0280*/  SYNCS.EXCH.64 URZ, [UR8+0x78], UR6 ;  /* 0x00007806083f75b2 */ /* 0x0001220008000100 */
[----:B------:R0:W0:Y:S01]  /*0290*/  SYNCS.EXCH.64 URZ, [UR8+0x10], UR4 ;  /* 0x00001004083f75b2 */ /* 0x0000220008000100 */
        /* <DEDUP_REMOVED lines=23> */
[----:B-1234-:R-:W-:Y:S01]  /*0410*/  NOP ;  /* 0x0000000000007918 */ /* 0x01efe20000000000 */
.L_x_3:
[----:B0-----:R-:W-:Y:S05]  /*0420*/  BSYNC B0 ;  /* 0x0000000000007941 */ /* 0x001fea0003800000 */
.L_x_2:
[----:B------:R-:W0:Y:S01]  /*0430*/  SHFL.IDX PT, R0, R0, RZ, 0x1f ;  /* 0x00001fff00007589 */ /* 0x000e2200000e0000 */
[----:B------:R-:W-:Y:S01]  /*0440*/  ELECT P0, URZ, PT ;  /* 0x00000000003f782f */ /* 0x000fe20003800000 */
[----:B------:R-:W1:Y:S01]  /*0450*/  LDC R2, c[0x0][0x65c] ;  /* 0x00019700ff027b82 */ /* 0x000e620000000800 */
[----:B------:R-:W-:Y:S01]  /*0460*/  SHF.R.S32.HI R6, RZ, 0x1f, R5 ;  /* 0x0000001fff067819 */ /* 0x000fe20000011405 */
[----:B------:R-:W2:Y:S01]  /*0470*/  S2R R3, SR_CTAID.Y ;  /* 0x0000000000037919 */ /* 0x000ea20000002600 */
[----:B------:R-:W-:Y:S01]  /*0480*/  UMOV UR4, 0x20 ;  /* 0x0000002000047882 */ /* 0x000fe20000000000 */
[----:B------:R-:W-:Y:S01]  /*0490*/  ISETP.NE.AND P2, PT, R8, RZ, PT ;  /* 0x000000ff0800720c */ /* 0x000fe20003f45270 */
[----:B------:R-:W-:Y:S01]  /*04a0*/  NOP ;  /* 0x0000000000007918 */ /* 0x000fe20000000000 */
[----:B------:R-:W3:Y:S01]  /*04b0*/  S2R R4, SR_CTAID.X ;  /* 0x0000000000047919 */ /* 0x000ee20000002500 */
[----:B------:R-:W-:Y:S01]  /*04c0*/  LEA.HI R6, R6, R5, RZ, 0x2 ;  /* 0x0000000506067211 */ /* 0x000fe200078f10ff */
[----:B------:R-:W-:Y:S01]  /*04d0*/  NOP ;  /* 0x0000000000007918 */ /* 0x000fe20000000000 */
[----:B0-----:R-:W-:-:S02]  /*04e0*/  ISETP.NE.OR P0, PT, R0, RZ, !P0 ;  /* 0x000000ff0000720c */ /* 0x001fc40004705670 */
[----:B-1----:R-:W-:-:S04]  /*04f0*/  ISETP.NE.AND P3, PT, R2, 0x1, PT ;  /* 0x000000010200780c */ /* 0x002fc80003f65270 */
[----:B------:R-:W-:Y:S02]  /*0500*/  P2R R0, PR, RZ, 0x8 ;  /* 0x00000008ff007803 */ /* 0x000fe40000000000 */
[----:B------:R-:W-:-:S05]  /*0510*/  LOP3.LUT R0, R6, 0xfffffffc, RZ, 0xc0, !PT ;  /* 0xfffffffc06007812 */ /* 0x000fca00078ec0ff */
[----:B------:R-:W-:Y:S01]  /*0520*/  VOTEU.ALL UP0, P0 ;  /* 0x00000000003f7886 */ /* 0x000fe20000000000 */
[----:B------:R-:W-:Y:S01]  /*0530*/  IMAD.IADD R0, R5, 0x1, -R0 ;  /* 0x0000000105007824 */ /* 0x000fe200078e0a00 */
[----:B------:R-:W3:Y:S01]  /*0540*/  @P3 LDC R17, c[0x0][0x10] ;  /* 0x00000400ff113b82 */ /* 0x000ee20000000800 */
[----:B------:R-:W-:Y:S01]  /*0550*/  VOTEU.ALL UP1, P0 ;  /* 0x00000000003f7886 */ /* 0x000fe20000020000 */
[----:B--2---:R-:W-:Y:S01]  /*0560*/  @P3 IMAD.MOV.U32 R6, RZ, RZ, R3 ;  /* 0x000000ffff063224 */ /* 0x004fe200078e0003 */
[----:B------:R-:W-:Y:S01]  /*0570*/  @!UP0 UMOV UR6, 0x400 ;  /* 0x0000040000068882 */ /* 0x000fe20000000000 */
[----:B------:R-:W-:-:S04]  /*0580*/  @!UP0 UIADD3 UR4, -UR4, 0x100000, URZ ;  /* 0x0010000004048890 */ /* 0x000fc8000fffe13f */
[----:B------:R-:W-:Y:S02]  /*0590*/  @!UP0 USHF.L.U32 UR5, UR4, 0xb, URZ ;  /* 0x0000000b04058899 */ /* 0x000fe4000800063f */
[----:B------:R-:W-:Y:S01]  /*05a0*/  @!UP0 USHF.L.U32 UR4, UR4, 0x1, URZ ;  /* 0x0000000104048899 */ /* 0x000fe2000800063f */
[----:B------:R-:W-:Y:S02]  /*05b0*/  @P3 IMAD.MOV.U32 R7, RZ, RZ, RZ ;  /* 0x000000ffff073224 */ /* 0x000fe400078e00ff */
[----:B------:R-:W-:Y:S01]  /*05c0*/  IMAD.MOV.U32 R5, RZ, RZ, RZ ;  /* 0x000000ffff057224 */ /* 0x000fe200078e00ff */
[----:B------:R-:W0:Y:S01]  /*05d0*/  @!UP0 S2UR UR7, SR_CgaCtaId ;  /* 0x00000000000789c3 */ /* 0x000e220000008800 */
[----:B------:R-:W-:-:S07]  /*05e0*/  @P3 IMAD.MOV.U32 R11, RZ, RZ, RZ ;  /* 0x000000ffff0b3224 */ /* 0x000fce00078e00ff */
[----:B------:R-:W1:Y:S01]  /*05f0*/  @!P3 LDC R9, c[0x0][0xc] ;  /* 0x00000300ff09bb82 */ /* 0x000e620000000800 */
[----:B---3--:R-:W-:-:S04]  /*0600*/  @P3 IMAD.WIDE.U32 R16, R4, R17, R6 ;  /* 0x0000001104103225 */ /* 0x008fc800078e0006 */
[----:B------:R-:W-:Y:S01]  /*0610*/  @P3 IMAD.IADD R17, R17, 0x1, R11 ;  /* 0x0000000111113824 */ /* 0x000fe200078e020b */
[----:B0-----:R-:W-:Y:S01]  /*0620*/  @!UP0 ULEA UR6, UR7, UR6, 0x18 ;  /* 0x0000000607068291 */ /* 0x001fe2000f8ec03f */
[----:B------:R-:W-:Y:S01]  /*0630*/  VOTEU.ALL UP0, P0 ;  /* 0x00000000003f7886 */ /* 0x000fe20000000000 */
[----:B------:R-:W-:-:S04]  /*0640*/  ISETP.NE.AND P0, PT, R0, 0x3, PT ;  /* 0x000000030000780c */ /* 0x000fc80003f05270 */
[----:B------:R-:W-:Y:S01]  /*0650*/  ISETP.EQ.OR P0, PT, R0, RZ, !P0 ;  /* 0x000000ff0000720c */ /* 0x000fe20004702670 */
[----:B-1----:R-:W-:-:S03]  /*0660*/  @!P3 IMAD.WIDE.U32 R6, R9, R3, R4 ;  /* 0x000000030906b225 */ /* 0x002fc600078e0004 */
[C---:B------:R-:W-:Y:S01]  /*0670*/  ISETP.EQ.AND P0, PT, R8.reuse, RZ, P0 ;  /* 0x000000ff0800720c */ /* 0x040fe20000702270 */
[----:B------:R-:W-:Y:S01]  /*0680*/  VIADD R8, R8, 0xffffffff ;  /* 0xffffffff08087836 */ /* 0x000fe20000000000 */
[----:B------:R-:W0:Y:S02]  /*0690*/  FENCE.VIEW.ASYNC.S ;  /* 0x00000000000073c6 */ /* 0x000e240000000000 */
[----:B0-----:R0:W1:Y:S01]  /*06a0*/  @!UP0 SYNCS.EXCH.64 URZ, [UR6+0xf0], UR4 ;  /* 0x0000f004063f85b2 */ /* 0x0010620008000100 */
[----:B------:R-:W-:Y:S01]  /*06b0*/  @!P3 IMAD.MOV.U32 R16, RZ, RZ, R6 ;  /* 0x000000ffff10b224 */ /* 0x000fe200078e0006 */
[----:B------:R-:W-:Y:S01]  /*06c0*/  SEL R19, RZ, 0x1, !P0 ;  /* 0x00000001ff137807 */ /* 0x000fe20004000000 */
[----:B------:R-:W-:Y:S01]  /*06d0*/  @!P3 IMAD.MOV.U32 R17, RZ, RZ, R7 ;  /* 0x000000ffff11b224 */ /* 0x000fe200078e0007 */
[----:B------:R-:W-:-:S04]  /*06e0*/  ISETP.GE.U32.AND P1, PT, R8, 0x2, PT ;  /* 0x000000020800780c */ /* 0x000fc80003f26070 */
[----:B------:R-:W-:Y:S01]  /*06f0*/  SEL R19, R19, 0x2, P1 ;  /* 0x0000000213137807 */ /* 0x000fe20000800000 */
[----:B------:R0:W1:Y:S01]  /*0700*/  @!UP1 SYNCS.EXCH.64 URZ, [UR6+0xf8], UR4 ;  /* 0x0000f804063f95b2 */ /* 0x0000620008000100 */
[----:B------:R-:W-:Y:S01]  /*0710*/  NOP ;  /* 0x0000000000007918 */ /* 0x000fe20000000000 */
[----:B-1----:R-:W-:Y:S06]  /*0720*/  BAR.SYNC.DEFER_BLOCKING 0x0 ;  /* 0x0000000000007b1d */ /* 0x002fec0000010000 */
[----:B------:R-:W-:Y:S05]  /*0730*/  @!P2 BRA `(.L_x_4) ;  /* 0x0000004c00b8a947 */ /* 0x000fea0003800000 */
[----:B------:R-:W-:-:S13]  /*0740*/  ISETP.GT.U32.AND P0, PT, R8, 0x1, PT ;  /* 0x000000010800780c */ /* 0x000fda0003f04070 */
[----:B0-----:R-:W-:Y:S05]  /*0750*/  @P0 EXIT ;  /* 0x000000000000094d */ /* 0x001fea0003800000 */
[----:B------:R-:W-:Y:S01]  /*0760*/  ULDC.64 UR4, c[0x0][0x650] ;  /* 0x0001940000047ab9 */ /* 0x000fe20000000a00 */
[----:B------:R-:W-:Y:S01]  /*0770*/  PRMT R0, RZ, 0x7610, R0 ;  /* 0x00007610ff007816 */ /* 0x000fe20000000000 */
[----:B------:R-:W-:Y:S01]  /*0780*/  IMAD.MOV.U32 R90, RZ, RZ, -0x1 ;  /* 0xffffffffff5a7424 */ /* 0x000fe200078e00ff */
[----:B------:R-:W-:Y:S01]  /*0790*/  ISETP.GE.U32.AND P0, PT, R16, UR4, PT ;  /* 0x0000000410007c0c */ /* 0x000fe2000bf06070 */
[----:B------:R-:W-:Y:S02]  /*07a0*/  IMAD.MOV.U32 R91, RZ, RZ, -0x1 ;  /* 0xffffffffff5b7424 */ /* 0x000fe400078e00ff */
[----:B------:R-:W-:Y:S01]  /*07b0*/  IMAD.MOV.U32 R89, RZ, RZ, -0x1 ;  /* 0xffffffffff597424 */ /* 0x000fe200078e00ff */
[----:B------:R-:W-:-:S13]  /*07c0*/  ISETP.GE.U32.AND.EX P0, PT, R17, UR5, PT, P0 ;  /* 0x0000000511007c0c */ /* 0x000fda000bf06100 */
[----:B------:R-:W-:Y:S05]  /*07d0*/  @P0 BRA `(.L_x_5) ;  /* 0x0000000400540947 */ /* 0x000fea0003800000 */
[----:B------:R-:W0:Y:S01]  /*07e0*/  LDC.64 R14, c[0x0][0x628] ;  /* 0x00018a00ff0e7b82 */ /* 0x000e220000000a00 */
[----:B------:R-:W-:Y:S02]  /*07f0*/  IMAD.MOV.U32 R6, RZ, RZ, R16 ;  /* 0x000000ffff067224 */ /* 0x000fe400078e0010 */
[----:B------:R-:W-:-:S05]  /*0800*/  IMAD.MOV.U32 R7, RZ, RZ, R17 ;  /* 0x000000ffff077224 */ /* 0x000fca00078e0011 */
[----:B------:R-:W1:Y:S08]  /*0810*/  LDC R0, c[0x0][0x630] ;  /* 0x00018c00ff007b82 */ /* 0x000e700000000800 */
[----:B------:R-:W2:Y:S01]  /*0820*/  LDC.64 R20, c[0x0][0x620] ;  /* 0x00018800ff147b82 */ /* 0x000ea20000000a00 */
[----:B0-----:R-:W-:-:S04]  /*0830*/  ISETP.NE.U32.AND P0, PT, R14, RZ, PT ;  /* 0x000000ff0e00720c */ /* 0x001fc80003f05070 */
[----:B------:R-:W-:-:S13]  /*0840*/  ISETP.NE.AND.EX P0, PT, R15, RZ, PT, P0 ;  /* 0x000000ff0f00720c */ /* 0x000fda0003f05300 */
[----:B-12---:R-:W-:Y:S05]  /*0850*/  @!P0 BRA `(.L_x_6) ;  /* 0x0000000000288947 */ /* 0x006fea0003800000 */
[----:B------:R-:W0:Y:S02]  /*0860*/  LDC R11, c[0x0][0x634] ;  /* 0x00018d00ff0b7b82 */ /* 0x000e240000000800 */
[----:B0-----:R-:W-:-:S05]  /*0870*/  IADD3 R11, P0, R16, R11, RZ ;  /* 0x0000000b100b7210 */ /* 0x001fca0007f1e0ff */
[----:B------:R-:W-:-:S04]  /*0880*/  IMAD.X R13, RZ, RZ, R17, P0 ;  /* 0x000000ffff0d7224 */ /* 0x000fc800000e0611 */
[----:B------:R-:W-:-:S04]  /*0890*/  IMAD.WIDE.U32 R6, R13, R14, RZ ;  /* 0x0000000e0d067225 */ /* 0x000fc800078e00ff */
[----:B------:R-:W-:-:S04]  /*08a0*/  IMAD.WIDE.U32 R8, P0, R11, R15, R6 ;  /* 0x0000000f0b087225 */ /* 0x000fc80007800006 */
[----:B------:R-:W-:-:S04]  /*08b0*/  IMAD.WIDE.U32 R6, R11, R14, RZ ;  /* 0x0000000e0b067225 */ /* 0x000fc800078e00ff */
[----:B------:R-:W-:Y:S01]  /*08c0*/  IMAD.X R11, RZ, RZ, RZ, P0 ;  /* 0x000000ffff0b7224 */ /* 0x000fe200000e06ff */
[----:B------:R-:W-:Y:S01]  /*08d0*/  IADD3 RZ, P0, R7, R8, RZ ;  /* 0x0000000807ff7210 */ /* 0x000fe20007f1e0ff */
[----:B------:R-:W-:-:S04]  /*08e0*/  IMAD.MOV.U32 R10, RZ, RZ, R9 ;  /* 0x000000ffff0a7224 */ /* 0x000fc800078e0009 */
[----:B------:R-:W-:-:S08]  /*08f0*/  IMAD.WIDE.U32.X R6, R13, R15, R10, P0 ;  /* 0x0000000f0d067225 */ /* 0x000fd000000e040a */
.L_x_6:
[-CC-:B------:R-:W-:Y:S01]  /*0900*/  SHF.R.U64 R89, R6, R0.reuse, R7.reuse ;  /* 0x0000000006597219 */ /* 0x180fe20000001207 */
[----:B------:R-:W0:Y:S01]  /*0910*/  LDC R10, c[0x0][0x618] ;  /* 0x00018600ff0a7b82 */ /* 0x000e220000000800 */
[----:B------:R-:W-:Y:S01]  /*0920*/  SHF.R.U32.HI R5, RZ, R0, R7 ;  /* 0x00000000ff057219 */ /* 0x000fe20000011607 */
[----:B------:R-:W-:Y:S01]  /*0930*/  ULDC UR4, c[0x0][0x150] ;  /* 0x0000540000047ab9 */ /* 0x000fe20000000800 */
[----:B------:R-:W-:Y:S02]  /*0940*/  IADD3 R9, P0, RZ, -R89, RZ ;  /* 0x80000059ff097210 */ /* 0x000fe40007f1e0ff */
[----:B------:R-:W-:-:S03]  /*0950*/  I2FP.F32.U32 R0, R4 ;  /* 0x0000000400007245 */ /* 0x000fc60000201000 */
[----:B------:R-:W1:Y:S01]  /*0960*/  LDC.64 R26, c[0x0][0x640] ;  /* 0x00019000ff1a7b82 */ /* 0x000e620000000a00 */
[----:B------:R-:W-:Y:S02]  /*0970*/  IMAD.X R11, RZ, RZ, ~R5, P0 ;  /* 0x000000ffff0b7224 */ /* 0x000fe400000e0e05 */
[----:B------:R-:W-:Y:S01]  /*0980*/  FMUL R0, R0, UR4 ;  /* 0x0000000400007c20 */ /* 0x000fe20008400000 */
[----:B------:R-:W-:Y:S01]  /*0990*/  IMAD.WIDE.U32 R6, R9, R20, R16 ;  /* 0x0000001409067225 */ /* 0x000fe200078e0010 */
[----:B------:R-:W-:-:S03]  /*09a0*/  ULDC UR4, c[0x0][0x154] ;  /* 0x0000550000047ab9 */ /* 0x000fc60000000800 */
[----:B------:R-:W-:Y:S01]  /*09b0*/  IMAD R8, R11, R20, RZ ;  /* 0x000000140b087224 */ /* 0x000fe200078e02ff */
[----:B------:R-:W2:Y:S01]  /*09c0*/  LDC R5, c[0x0][0x144] ;  /* 0x00005100ff057b82 */ /* 0x000ea20000000800 */
[----:B------:R-:W3:Y:S02]  /*09d0*/  F2I.U32.TRUNC.NTZ R0, R0 ;  /* 0x0000000000007305 */ /* 0x000ee4000020f000 */
[----:B------:R-:W-:-:S04]  /*09e0*/  IMAD R9, R9, R21, R8 ;  /* 0x0000001509097224 */ /* 0x000fc800078e0208 */
[----:B------:R-:W-:Y:S01]  /*09f0*/  IMAD.IADD R7, R7, 0x1, R9 ;  /* 0x0000000107077824 */ /* 0x000fe200078e0209 */
[----:B------:R-:W4:Y:S01]  /*0a00*/  LDC R12, c[0x0][0x608] ;  /* 0x00018200ff0c7b82 */ /* 0x000f220000000800 */
[----:B------:R-:W-:-:S03]  /*0a10*/  IMAD.MOV.U32 R9, RZ, RZ, -0x1 ;  /* 0xffffffffff097424 */ /* 0x000fc600078e00ff */
[-CC-:B0-----:R-:W-:Y:S02]  /*0a20*/  SHF.R.U64 R20, R6, R10.reuse, R7.reuse ;  /* 0x0000000a06147219 */ /* 0x181fe40000001207 */
[----:B------:R-:W-:Y:S02]  /*0a30*/  I2FP.F32.U32 R6, R3 ;  /* 0x0000000300067245 */ /* 0x000fe40000201000 */
[----:B------:R-:W0:Y:S01]  /*0a40*/  LDC R24, c[0x0][0x658] ;  /* 0x00019600ff187b82 */ /* 0x000e220000000800 */
[----:B-1----:R-:W-:Y:S01]  /*0a50*/  ISETP.NE.U32.AND P0, PT, R26, RZ, PT ;  /* 0x000000ff1a00720c */ /* 0x002fe20003f05070 */
[----:B---3--:R-:W-:Y:S01]  /*0a60*/  IMAD.MOV R8, RZ, RZ, -R0 ;  /* 0x000000ffff087224 */ /* 0x008fe200078e0a00 */
[----:B------:R-:W-:Y:S01]  /*0a70*/  SHF.R.U32.HI R7, RZ, R10, R7 ;  /* 0x0000000aff077219 */ /* 0x000fe20000011607 */
[----:B------:R-:W-:Y:S01]  /*0a80*/  FMUL R6, R6, UR4 ;  /* 0x0000000406067c20 */ /* 0x000fe20008400000 */
[----:B------:R-:W-:-:S03]  /*0a90*/  ISETP.NE.AND.EX P0, PT, R27, RZ, PT, P0 ;  /* 0x000000ff1b00720c */ /* 0x000fc60003f05300 */
[----:B------:R-:W1:Y:S01]  /*0aa0*/  LDC R14, c[0x0][0x148] ;  /* 0x00005200ff0e7b82 */ /* 0x000e620000000800 */
[----:B--2---:R-:W-:-:S07]  /*0ab0*/  IMAD R0, R5, R8, R4 ;  /* 0x0000000805007224 */ /* 0x004fce00078e0204 */
[----:B------:R-:W2:Y:S01]  /*0ac0*/  LDC R22, c[0x0][0x600] ;  /* 0x00018000ff167b82 */ /* 0x000ea20000000800 */
[-CC-:B----4-:R-:W-:Y:S02]  /*0ad0*/  SHF.R.U64 R28, R20, R12.reuse, R7.reuse ;  /* 0x0000000c141c7219 */ /* 0x190fe40000001207 */
[----:B------:R-:W-:Y:S01]  /*0ae0*/  SHF.R.U32.HI R5, RZ, R12, R7 ;  /* 0x0000000cff057219 */ /* 0x000fe20000011607 */
[----:B------:R-:W-:Y:S01]  /*0af0*/  IMAD.MOV.U32 R7, RZ, RZ, 0x1 ;  /* 0x00000001ff077424 */ /* 0x000fe200078e00ff */
[----:B------:R3:W4:Y:S03]  /*0b00*/  F2I.U32.TRUNC.NTZ R12, R6 ;  /* 0x00000006000c7305 */ /* 0x000726000020f000 */
[----:B------:R-:W1:Y:S01]  /*0b10*/  LDC R15, c[0x0][0x648] ;  /* 0x00019200ff0f7b82 */ /* 0x000e620000000800 */
[-C--:B0-----:R-:W-:Y:S02]  /*0b20*/  SHF.L.U32 R4, R9, R24.reuse, RZ ;  /* 0x0000001809047219 */ /* 0x081fe400000006ff */
[----:B------:R-:W-:-:S02]  /*0b30*/  SHF.R.U64 R30, R28, R24, R5 ;  /* 0x000000181c1e7219 */ /* 0x000fc40000001205 */
[----:B------:R-:W-:Y:S02]  /*0b40*/  LOP3.LUT R11, RZ, R4, RZ, 0x33, !PT ;  /* 0x00000004ff0b7212 */ /* 0x000fe400078e33ff */
[-C--:B------:R-:W-:Y:S01]  /*0b50*/  SHF.R.U32.HI R5, RZ, R24.reuse, R5 ;  /* 0x00000018ff057219 */ /* 0x080fe20000011605 */
[----:B------:R-:W0:Y:S01]  /*0b60*/  LDC R21, c[0x0][0x638] ;  /* 0x00018e00ff157b82 */ /* 0x000e220000000800 */
[----:B------:R-:W-:Y:S01]  /*0b70*/  SHF.L.U32 R10, R7, R24, RZ ;  /* 0x00000018070a7219 */ /* 0x000fe200000006ff */
[----:B------:R-:W-:-:S06]  /*0b80*/  IMAD.MOV.U32 R4, RZ, RZ, R30 ;  /* 0x000000ffff047224 */ /* 0x000fcc00078e001e */
[----:B------:R-:W0:Y:S01]  /*0b90*/  LDC R90, c[0x0][0x610] ;  /* 0x00018400ff5a7b82 */ /* 0x000e220000000800 */
[----:B---34-:R-:W-:Y:S05]  /*0ba0*/  @!P0 BRA `(.L_x_7) ;  /* 0x0000000000288947 */ /* 0x018fea0003800000 */
[----:B------:R-:W3:Y:S02]  /*0bb0*/  LDC R9, c[0x0][0x64c] ;  /* 0x00019300ff097b82 */ /* 0x000ee40000000800 */
[----:B---3--:R-:W-:-:S05]  /*0bc0*/  IADD3 R9, P0, R30, R9, RZ ;  /* 0x000000091e097210 */ /* 0x008fca0007f1e0ff */
        /* <DEDUP_REMOVED lines=8> */
.L_x_7:
[----:B-1----:R-:W-:Y:S01]  /*0c50*/  SHF.R.U64 R4, R4, R15, R5 ;  /* 0x0000000f04047219 */ /* 0x002fe20000001205 */
[----:B--2---:R-:W-:Y:S01]  /*0c60*/  VIADD R5, R22, 0xffffffff ;  /* 0xffffffff16057836 */ /* 0x004fe20000000000 */
[----:B------:R-:W-:Y:S01]  /*0c70*/  LOP3.LUT R11, R28, R11, RZ, 0xc0, !PT ;  /* 0x0000000b1c0b7212 */ /* 0x000fe200078ec0ff */
[----:B------:R-:W-:Y:S02]  /*0c80*/  IMAD.MOV R12, RZ, RZ, -R12 ;  /* 0x000000ffff0c7224 */ /* 0x000fe400078e0a0c */
[----:B------:R-:W-:Y:S01]  /*0c90*/  IMAD.MOV R6, RZ, RZ, -R4 ;  /* 0x000000ffff067224 */ /* 0x000fe200078e0a04 */
[----:B------:R-:W-:Y:S01]  /*0ca0*/  LOP3.LUT R5, R20, R5, RZ, 0xc0, !PT ;  /* 0x0000000514057212 */ /* 0x000fe200078ec0ff */
[----:B------:R-:W-:Y:S02]  /*0cb0*/  @P3 IMAD R0, R14, R12, R3 ;  /* 0x0000000c0e003224 */ /* 0x000fe400078e0203 */
[----:B------:R-:W-:Y:S02]  /*0cc0*/  IMAD R11, R10, R4, R11 ;  /* 0x000000040a0b7224 */ /* 0x000fe400078e020b */
[----:B0-----:R-:W-:-:S02]  /*0cd0*/  IMAD R3, R6, R21, R30 ;  /* 0x0000001506037224 */ /* 0x001fc400078e021e */
[----:B------:R-:W-:Y:S02]  /*0ce0*/  IMAD R90, R11, R90, R0 ;  /* 0x0000005a0b5a7224 */ /* 0x000fe400078e0200 */
[----:B------:R-:W-:Y:S02]  /*0cf0*/  IMAD R3, R3, R22, R5 ;  /* 0x0000001603037224 */ /* 0x000fe400078e0205 */
[----:B------:R-:W-:-:S03]  /*0d00*/  IMAD.MOV.U32 R0, RZ, RZ, 0x1 ;  /* 0x00000001ff007424 */ /* 0x000fc600078e00ff */
[----:B------:R-:W-:Y:S02]  /*0d10*/  SEL R91, R3, R90, !P3 ;  /* 0x0000005a035b7207 */ /* 0x000fe40005800000 */
[----:B------:R-:W-:-:S07]  /*0d20*/  SEL R90, R90, R3, !P3 ;  /* 0x000000035a5a7207 */ /* 0x000fce0005800000 */
.L_x_5:
[----:B------:R-:W-:-:S08]  /*0d30*/  NOP ;  /* 0x0000000000007918 */ /* 0x000fd00000000000 */
[----:B------:R-:W0:Y:S02]  /*0d40*/  USETMAXREG.TRY_ALLOC.CTAPOOL UP0, 0xe8 ;  /* 0x000000e8000079c8 */ /* 0x000e240008000600 */
[----:B0-----:R-:W-:-:S13]  /*0d50*/  PLOP3.LUT P0, PT, PT, PT, UP0, 0x80, 0x0 ;  /* 0x000000000000781c */ /* 0x001fda0003f0f008 */
[----:B------:R-:W-:Y:S05]  /*0d60*/  @!P0 BRA `(.L_x_5) ;  /* 0xfffffffc00f08947 */ /* 0x000fea000383ffff */
[----:B------:R-:W-:Y:S01]  /*0d70*/  ULDC.64 UR4, c[0x0][0x598] ;  /* 0x0001660000047ab9 */ /* 0x000fe20000000a00 */
[----:B------:R-:W-:Y:S01]  /*0d80*/  ULDC.64 UR36, c[0x0][0x208] ;  /* 0x0000820000247ab9 */ /* 0x000fe20000000a00 */
[----:B------:R-:W-:-:S04]  /*0d90*/  ISETP.NE.U32.AND P0, PT, RZ, UR4, PT ;  /* 0x00000004ff007c0c */ /* 0x000fc8000bf05070 */
[----:B------:R-:W-:-:S13]  /*0da0*/  ISETP.NE.AND.EX P0, PT, RZ, UR5, PT, P0 ;  /* 0x00000005ff007c0c */ /* 0x000fda000bf05300 */
[----:B------:R-:W-:Y:S05]  /*0db0*/  @!P0 BRA `(.L_x_8) ;  /* 0x00000000001c8947 */ /* 0x000fea0003800000 */
[----:B------:R-:W0:Y:S02]  /*0dc0*/  LDC.64 R4, c[0x0][0x598] ;  /* 0x00016600ff047b82 */ /* 0x000e240000000a00 */
[----:B0-----:R-:W2:Y:S02]  /*0dd0*/  LDG.E.64 R4, desc[UR36][R4.64] ;  /* 0x0000002404047981 */ /* 0x001ea4000c1e1b00 */
[----:B--2---:R-:W-:-:S04]  /*0de0*/  ISETP.NE.U32.AND P0, PT, R4, RZ, PT ;  /* 0x000000ff0400720c */ /* 0x004fc80003f05070 */
[----:B------:R-:W-:-:S13]  /*0df0*/  ISETP.NE.AND.EX P0, PT, R5, RZ, PT, P0 ;  /* 0x000000ff0500720c */ /* 0x000fda0003f05300 */
[----:B------:R-:W-:Y:S05]  /*0e00*/  @!P0 BRA `(.L_x_8) ;  /* 0x0000000000088947 */ /* 0x000fea0003800000 */
[----:B------:R0:W5:Y:S01]  /*0e10*/  LD.E R22, desc[UR36][R4.64] ;  /* 0x0000002404167980 */ /* 0x000162000c101900 */
[----:B------:R-:W-:Y:S05]  /*0e20*/  BRA `(.L_x_9) ;  /* 0x0000000000247947 */ /* 0x000fea0003800000 */
.L_x_8:
[----:B------:R-:W-:Y:S02]  /*0e30*/  ULDC.64 UR4, c[0x0][0x588] ;  /* 0x0001620000047ab9 */ /* 0x000fe40000000a00 */
[----:B------:R-:W-:-:S04]  /*0e40*/  ISETP.NE.U32.AND P0, PT, RZ, UR4, PT ;  /* 0x00000004ff007c0c */ /* 0x000fc8000bf05070 */
[----:B------:R-:W-:-:S13]  /*0e50*/  ISETP.NE.AND.EX P0, PT, RZ, UR5, PT, P0 ;  /* 0x00000005ff007c0c */ /* 0x000fda000bf05300 */
[----:B------:R-:W-:Y:S05]  /*0e60*/  @!P0 BRA `(.L_x_10) ;  /* 0x00000000000c8947 */ /* 0x000fea0003800000 */
[----:B------:R-:W0:Y:S02]  /*0e70*/  LDC.64 R22, c[0x0][0x588] ;  /* 0x00016200ff167b82 */ /* 0x000e240000000a00 */
[----:B0-----:R1:W5:Y:S01]  /*0e80*/  LDG.E R22, desc[UR36][R22.64] ;  /* 0x0000002416167981 */ /* 0x001362000c1e1900 */
[----:B------:R-:W-:Y:S05]  /*0e90*/  BRA `(.L_x_9) ;  /* 0x0000000000087947 */ /* 0x000fea0003800000 */
.L_x_10:
[----:B------:R-:W-:Y:S02]  /*0ea0*/  ULDC UR4, c[0x0][0x580] ;  /* 0x0001600000047ab9 */ /* 0x000fe40000000800 */
[----:B------:R-:W-:-:S07]  /*0eb0*/  IMAD.U32 R22, RZ, RZ, UR4 ;  /* 0x00000004ff167e24 */ /* 0x000fce000f8e00ff */
.L_x_9:
[----:B------:R-:W-:Y:S02]  /*0ec0*/  ULDC.64 UR4, c[0x0][0x5a0] ;  /* 0x0001680000047ab9 */ /* 0x000fe40000000a00 */
[----:B------:R-:W-:-:S04]  /*0ed0*/  ISETP.NE.U32.AND P0, PT, RZ, UR4, PT ;  /* 0x00000004ff007c0c */ /* 0x000fc8000bf05070 */
[----:B------:R-:W-:-:S13]  /*0ee0*/  ISETP.NE.AND.EX P0, PT, RZ, UR5, PT, P0 ;  /* 0x00000005ff007c0c */ /* 0x000fda000bf05300 */
[----:B------:R-:W-:Y:S05]  /*0ef0*/  @!P0 BRA `(.L_x_11) ;  /* 0x00000000001c8947 */ /* 0x000fea0003800000 */
[----:B0-----:R-:W0:Y:S02]  /*0f00*/  LDC.64 R4, c[0x0][0x5a0] ;  /* 0x00016800ff047b82 */ /* 0x001e240000000a00 */
[----:B0-----:R-:W2:Y:S02]  /*0f10*/  LDG.E.64 R4, desc[UR36][R4.64] ;  /* 0x0000002404047981 */ /* 0x001ea4000c1e1b00 */
[----:B--2---:R-:W-:-:S04]  /*0f20*/  ISETP.NE.U32.AND P0, PT, R4, RZ, PT ;  /* 0x000000ff0400720c */ /* 0x004fc80003f05070 */
[----:B------:R-:W-:-:S13]  /*0f30*/  ISETP.NE.AND.EX P0, PT, R5, RZ, PT, P0 ;  /* 0x000000ff0500720c */ /* 0x000fda0003f05300 */
[----:B------:R-:W-:Y:S05]  /*0f40*/  @!P0 BRA `(.L_x_11) ;  /* 0x0000000000088947 */ /* 0x000fea0003800000 */
[----:B-1----:R0:W5:Y:S01]  /*0f50*/  LD.E R23, desc[UR36][R4.64] ;  /* 0x0000002404177980 */ /* 0x002162000c101900 */
[----:B------:R-:W-:Y:S05]  /*0f60*/  BRA `(.L_x_12) ;  /* 0x0000000000247947 */ /* 0x000fea0003800000 */
.L_x_11:
[----:B------:R-:W-:Y:S02]  /*0f70*/  ULDC.64 UR4, c[0x0][0x590] ;  /* 0x0001640000047ab9 */ /* 0x000fe40000000a00 */
[----:B------:R-:W-:-:S04]  /*0f80*/  ISETP.NE.U32.AND P0, PT, RZ, UR4, PT ;  /* 0x00000004ff007c0c */ /* 0x000fc8000bf05070 */
[----:B------:R-:W-:-:S13]  /*0f90*/  ISETP.NE.AND.EX P0, PT, RZ, UR5, PT, P0 ;  /* 0x00000005ff007c0c */ /* 0x000fda000bf05300 */
[----:B------:R-:W-:Y:S05]  /*0fa0*/  @!P0 BRA `(.L_x_13) ;  /* 0x00000000000c8947 */ /* 0x000fea0003800000 */
[----:B0-----:R-:W1:Y:S02]  /*0fb0*/  LDC.64 R4, c[0x0][0x590] ;  /* 0x00016400ff047b82 */ /* 0x001e640000000a00 */
[----:B-1----:R1:W5:Y:S01]  /*0fc0*/  LDG.E R23, desc[UR36][R4.64] ;  /* 0x0000002404177981 */ /* 0x002362000c1e1900 */
[----:B------:R-:W-:Y:S05]  /*0fd0*/  BRA `(.L_x_12) ;  /* 0x0000000000087947 */ /* 0x000fea0003800000 */
.L_x_13:
[----:B------:R-:W-:Y:S02]  /*0fe0*/  ULDC UR4, c[0x0][0x584] ;  /* 0x0001610000047ab9 */ /* 0x000fe40000000800 */
[----:B-1----:R-:W-:-:S07]  /*0ff0*/  IMAD.U32 R23, RZ, RZ, UR4 ;  /* 0x00000004ff177e24 */ /* 0x002fce000f8e00ff */
.L_x_12:
[----:B------:R-:W-:-:S13]  /*1000*/  LOP3.LUT P0, RZ, R0, 0xff, RZ, 0xc0, !PT ;  /* 0x000000ff00ff7812 */ /* 0x000fda000780c0ff */
[----:B------:R-:W-:Y:S05]  /*1010*/  @!P0 EXIT ;  /* 0x000000000000894d */ /* 0x000fea0003800000 */
[----:B------:R-:W-:Y:S01]  /*1020*/  ULDC UR4, c[0x0][0x28c] ;  /* 0x0000a30000047ab9 */ /* 0x000fe20000000800 */
[----:B------:R-:W-:Y:S01]  /*1030*/  UMOV UR38, URZ ;  /* 0x0000003f00267c82 */ /* 0x000fe20008000000 */
[----:B------:R-:W-:Y:S01]  /*1040*/  UIADD3 UR4, UR4, 0x3f, URZ ;  /* 0x0000003f04047890 */ /* 0x000fe2000fffe03f */
[----:B------:R-:W-:-:S03]  /*1050*/  UMOV UR39, URZ ;  /* 0x0000003f00277c82 */ /* 0x000fc60008000000 */
[----:B------:R-:W-:-:S04]  /*1060*/  USHF.R.S32.HI UR5, URZ, 0x1f, UR4 ;  /* 0x0000001f3f057899 */ /* 0x000fc80008011404 */
[----:B------:R-:W-:-:S04]  /*1070*/  ULEA.HI UR5, UR5, UR4, URZ, 0x6 ;  /* 0x0000000405057291 */ /* 0x000fc8000f8f303f */
[----:B------:R-:W-:-:S12]  /*1080*/  USHF.R.S32.HI UR40, URZ, 0x6, UR5 ;  /* 0x000000063f287899 */ /* 0x000fd80008011405 */
.L_x_163:
[----:B------:R-:W-:Y:S01]  /*1090*/  LOP3.LUT R0, R18, 0x80, RZ, 0xc0, !PT ;  /* 0x0000008012007812 */ /* 0x000fe200078ec0ff */
[----:B------:R-:W2:Y:S01]  /*10a0*/  S2UR UR7, SR_CgaCtaId ;  /* 0x00000000000779c3 */ /* 0x000ea20000008800 */
[----:B------:R-:W-:Y:S02]  /*10b0*/  UMOV UR6, 0x400 ;  /* 0x0000040000067882 */ /* 0x000fe40000000000 */
[----:B------:R-:W-:-:S06]  /*10c0*/  SHF.R.U32.HI R0, RZ, 0x7, R0 ;  /* 0x00000007ff007819 */ /* 0x000fcc0000011600 */
[----:B------:R-:W3:Y:S01]  /*10d0*/  SHFL.IDX PT, R0, R0, RZ, 0x1f ;  /* 0x00001fff00007589 */ /* 0x000ee200000e0000 */
[----:B--2---:R-:W-:Y:S01]  /*10e0*/  ULEA UR6, UR7, UR6, 0x18 ;  /* 0x0000000607067291 */ /* 0x004fe2000f8ec03f */
[----:B---3--:R-:W-:-:S13]  /*10f0*/  R2UR UR4, R0 ;  /* 0x00000000000472ca */ /* 0x008fda00000e0000 */
[----:B------:R-:W-:-:S04]  /*1100*/  ULEA.HI UR5, UR4, UR4, URZ, 0x1 ;  /* 0x0000000404057291 */ /* 0x000fc8000f8f083f */
[----:B------:R-:W-:-:S04]  /*1110*/  ULOP3.LUT UR5, UR5, 0xffffe, URZ, 0xc0, !UPT ;  /* 0x000ffffe05057892 */ /* 0x000fc8000f8ec03f */
[----:B------:R-:W-:-:S03]  /*1120*/  UIADD3 UR5, UR4, -UR5, URZ ;  /* 0x8000000504057290 */ /* 0x000fc6000fffe03f */
[----:B------:R-:W-:Y:S01]  /*1130*/  ULDC UR4, c[0x0][0x28c] ;  /* 0x0000a30000047ab9 */ /* 0x000fe20000000800 */
[----:B------:R-:W-:Y:S01]  /*1140*/  ULEA UR5, UR5, UR6, 0xc ;  /* 0x0000000605057291 */ /* 0x000fe2000f8e603f */
[----:B------:R-:W-:-:S03]  /*1150*/  ISETP.LT.AND P0, PT, RZ, UR4, PT ;  /* 0x00000004ff007c0c */ /* 0x000fc6000bf01270 */
[----:B------:R-:W-:-:S04]  /*1160*/  UIADD3 UR5, UR5, 0x200, URZ ;  /* 0x0000020005057890 */ /* 0x000fc8000fffe03f */
[----:B------:R-:W-:-:S04]  /*1170*/  USHF.R.U32.HI UR5, URZ, 0x4, UR5 ;  /* 0x000000043f057899 */ /* 0x000fc80008011605 */
[----:B------:R-:W-:Y:S02]  /*1180*/  ULOP3.LUT UR41, UR5, 0x3fff, URZ, 0xc0, !UPT ;  /* 0x00003fff05297892 */ /* 0x000fe4000f8ec03f */
[----:B01--4-:R-:W-:Y:S10]  /*1190*/  @P0 BRA `(.L_x_14) ;  /* 0x0000000000400947 */ /* 0x013ff40003800000 */
[----:B------:R-:W-:Y:S01]  /*11a0*/  MOV R0, 0x0 ;  /* 0x0000000000007802 */ /* 0x000fe20000000f00 */
[----:B------:R-:W-:Y:S01]  /*11b0*/  ULDC.64 UR4, c[0x4][0x68] ;  /* 0x01001a0000047ab9 */ /* 0x000fe20000000a00 */
[----:B------:R-:W-:Y:S01]  /*11c0*/  ULDC.64 UR6, c[0x4][0x8] ;  /* 0x0100020000067ab9 */ /* 0x000fe20000000a00 */
[----:B01----:R-:W-:Y:S01]  /*11d0*/  IMAD.U32 R4, RZ, RZ, UR4 ;  /* 0x00000004ff047e24 */ /* 0x003fe2000f8e00ff */
[----:B------:R0:W1:Y:S01]  /*11e0*/  LDC.64 R14, c[0x4][R0] ;  /* 0x01000000000e7b82 */ /* 0x0000620000000a00 */
[----:B------:R-:W-:Y:S01]  /*11f0*/  IMAD.U32 R5, RZ, RZ, UR5 ;  /* 0x00000005ff057e24 */ /* 0x000fe2000f8e00ff */
[----:B------:R-:W-:Y:S01]  /*1200*/  ULDC.64 UR4, c[0x4][0x70] ;  /* 0x01001c0000047ab9 */ /* 0x000fe20000000a00 */
[----:B------:R-:W-:Y:S02]  /*1210*/  IMAD.U32 R10, RZ, RZ, UR6 ;  /* 0x00000006ff0a7e24 */ /* 0x000fe4000f8e00ff */
[----:B------:R-:W-:Y:S02]  /*1220*/  IMAD.U32 R6, RZ, RZ, UR4 ;  /* 0x00000004ff067e24 */ /* 0x000fe4000f8e00ff */
[----:B------:R-:W-:-:S02]  /*1230*/  IMAD.U32 R7, RZ, RZ, UR5 ;  /* 0x00000005ff077e24 */ /* 0x000fc4000f8e00ff */
[----:B------:R-:W-:Y:S02]  /*1240*/  IMAD.U32 R11, RZ, RZ, UR7 ;  /* 0x00000007ff0b7e24 */ /* 0x000fe4000f8e00ff */
[----:B------:R-:W-:Y:S02]  /*1250*/  IMAD.MOV.U32 R8, RZ, RZ, 0x1e1 ;  /* 0x000001e1ff087424 */ /* 0x000fe400078e00ff */
[----:B------:R-:W-:Y:S02]  /*1260*/  IMAD.MOV.U32 R12, RZ, RZ, 0x1 ;  /* 0x00000001ff0c7424 */ /* 0x000fe400078e00ff */
[----:B0-----:R-:W-:-:S07]  /*1270*/  IMAD.MOV.U32 R13, RZ, RZ, RZ ;  /* 0x000000ffff0d7224 */ /* 0x001fce00078e00ff */
[----:B------:R-:W-:-:S07]  /*1280*/  LEPC R20, `(.L_x_14) ;  /* 0x000000001014794e */ /* 0x000fce0000000000 */
[----:B-1---5:R-:W-:Y:S05]  /*1290*/  CALL.ABS.NOINC R14 ;  /* 0x000000000e007343 */ /* 0x022fea0003c00000 */
.L_x_14:
[----:B------:R-:W-:-:S04]  /*12a0*/  LOP3.LUT R0, R19, 0x1, RZ, 0xfc, !PT ;  /* 0x0000000113007812 */ /* 0x000fc800078efcff */
[----:B------:R-:W-:-:S13]  /*12b0*/  ISETP.NE.AND P0, PT, R0, 0x3, PT ;  /* 0x000000030000780c */ /* 0x000fda0003f05270 */
[----:B------:R-:W-:Y:S05]  /*12c0*/  @!P0 BRA `(.L_x_15) ;  /* 0x0000000000048947 */ /* 0x000fea0003800000 */
[----:B------:R-:W-:Y:S01]  /*12d0*/  BPT.TRAP 0x1 ;  /* 0x000000040000795c */ /* 0x000fe20000300000 */
.L_x_15:
[----:B------:R-:W2:Y:S01]  /*12e0*/  S2UR UR5, SR_CgaCtaId ;  /* 0x00000000000579c3 */ /* 0x000ea20000008800 */
[----:B------:R-:W-:Y:S01]  /*12f0*/  UMOV UR4, 0x400 ;  /* 0x0000040000047882 */ /* 0x000fe20000000000 */
[----:B------:R-:W-:Y:S02]  /*1300*/  IMAD.U32 R0, RZ, RZ, UR38 ;  /* 0x00000026ff007e24 */ /* 0x000fe4000f8e00ff */
[----:B------:R-:W-:-:S03]  /*1310*/  IMAD.U32 R3, RZ, RZ, UR39 ;  /* 0x00000027ff037e24 */ /* 0x000fc6000f8e00ff */
[----:B------:R-:W-:Y:S01]  /*1320*/  SHF.L.U32 R0, R0, 0x1f, RZ ;  /* 0x0000001f00007819 */ /* 0x000fe200000006ff */
[----:B--2---:R-:W-:-:S06]  /*1330*/  ULEA UR4, UR5, UR4, 0x18 ;  /* 0x0000000405047291 */ /* 0x004fcc000f8ec03f */
[----:B------:R-:W-:-:S04]  /*1340*/  IMAD.U32 R6, RZ, RZ, UR4 ;  /* 0x00000004ff067e24 */ /* 0x000fc8000f8e00ff */
[----:B------:R-:W-:-:S04]  /*1350*/  IMAD R3, R3, 0x8, R6 ;  /* 0x0000000803037824 */ /* 0x000fc800078e0206 */
[----:B------:R2:W3:Y:S01]  /*1360*/  SYNCS.PHASECHK.TRANS64.TRYWAIT P1, [R3+URZ], R0 ;  /* 0x00000000030075a7 */ /* 0x0004e2000802017f */
[----:B------:R-:W-:Y:S05]  /*1370*/  @!P0 BRA `(.L_x_16) ;  /* 0x0000000000048947 */ /* 0x000fea0003800000 */
[----:B------:R-:W-:Y:S01]  /*1380*/  BPT.TRAP 0x1 ;  /* 0x000000040000795c */ /* 0x000fe20000300000 */
.L_x_16:
[----:B---3--:R-:W-:Y:S05]  /*1390*/  @P1 BRA `(.L_x_17) ;  /* 0x0000000000081947 */ /* 0x008fea0003800000 */
[----:B------:R-:W3:Y:S02]  /*13a0*/  SYNCS.PHASECHK.TRANS64.TRYWAIT P1, [R3+URZ], R0 ;  /* 0x00000000030075a7 */ /* 0x000ee4000802017f */
[----:B---3--:R-:W-:Y:S05]  /*13b0*/  @!P1 BRA `(.L_x_18) ;  /* 0x0000005c00889947 */ /* 0x008fea0003800000 */
.L_x_17:
[----:B------:R-:W-:-:S04]  /*13c0*/  UISETP.LT.AND UP0, UPT, UR40, 0x1, UPT ;  /* 0x000000012800788c */ /* 0x000fc8000bf01270 */
[----:B------:R-:W-:-:S06]  /*13d0*/  USEL UR4, UR40, 0x1, UP0 ;  /* 0x0000000128047887 */ /* 0x000fcc0008000000 */
[----:B--23--:R-:W-:Y:S01]  /*13e0*/  IMAD.U32 R0, RZ, RZ, UR4 ;  /* 0x00000004ff007e24 */ /* 0x00cfe2000f8e00ff */
[----:B------:R-:W-:Y:S05]  /*13f0*/  WARPSYNC.ALL ;  /* 0x0000000000007948 */ /* 0x000fea0003800000 */
[----:B------:R-:W-:-:S04]  /*1400*/  IADD3 R0, -R0, UR40, RZ ;  /* 0x0000002800007c10 */ /* 0x000fc8000fffe1ff */
[----:B------:R-:W-:Y:S02]  /*1410*/  ISETP.GE.AND P1, PT, R0, 0x1, PT ;  /* 0x000000010000780c */ /* 0x000fe40003f26270 */
[----:B------:R-:W-:Y:S01]  /*1420*/  R2UR UR4, R6 ;  /* 0x00000000060472ca */ /* 0x000fe200000e0000 */
[----:B------:R-:W-:Y:S01]  /*1430*/  ULOP3.LUT UR41, UR41, 0x10000, URZ, 0xfc, !UPT ;  /* 0x0001000029297892 */ /* 0x000fe2000f8efc3f */
[----:B------:R-:W-:Y:S01]  /*1440*/  WARPGROUP.ARRIVE ;  /* 0x00000000000079c5 */ /* 0x000fe20000000000 */
[----:B------:R-:W-:Y:S01]  /*1450*/  UMOV UR5, 0x80000020 ;  /* 0x8000002000057882 */ /* 0x000fe20000000000 */
[----:B------:R-:W-:-:S09]  /*1460*/  UMOV UR7, 0x80000020 ;  /* 0x8000002000077882 */ /* 0x000fd20000000000 */
[----:B------:R-:W-:-:S04]  /*1470*/  UIADD3 UR4, UR4, 0x1c200, URZ ;  /* 0x0001c20004047890 */ /* 0x000fc8000fffe03f */
[----:B------:R-:W-:-:S04]  /*1480*/  USHF.R.U32.HI UR4, URZ, 0x4, UR4 ;  /* 0x000000043f047899 */ /* 0x000fc80008011604 */
[----:B------:R-:W-:-:S04]  /*1490*/  ULOP3.LUT UR4, UR4, 0x3fff, URZ, 0xc0, !UPT ;  /* 0x00003fff04047892 */ /* 0x000fc8000f8ec03f */
[----:B------:R-:W-:Y:S02]  /*14a0*/  ULOP3.LUT UR9, UR4, 0x10000, URZ, 0xfc, !UPT ;  /* 0x0001000004097892 */ /* 0x000fe4000f8efc3f */
[----:B------:R-:W-:Y:S02]  /*14b0*/  ULEA UR4, UR39, UR41, 0x9 ;  /* 0x0000002927047291 */ /* 0x000fe4000f8e483f */
[----:B------:R-:W-:-:S09]  /*14c0*/  ULEA UR6, UR39, UR9, 0x9 ;  /* 0x0000000927067291 */ /* 0x000fd2000f8e483f */
[----:B------:R-:W-:Y:S01]  /*14d0*/  IGMMA.64x128x32.S8.S8 R24, gdesc[UR4], RZ, !UPT, gsb0 ;  /* 0x03600000041879f1 */ /* 0x000fe2000c0410ff */
[----:B------:R-:W-:Y:S02]  /*14e0*/  UIADD3 UR4, UR4, 0x2, URZ ;  /* 0x0000000204047890 */ /* 0x000fe4000fffe03f */
[----:B------:R-:W-:Y:S01]  /*14f0*/  UIADD3 UR6, UR6, 0x2, URZ ;  /* 0x0000000206067890 */ /* 0x000fe2000fffe03f */
[----:B------:R-:W-:Y:S01]  /*1500*/  UMOV UR5, 0x80000020 ;  /* 0x8000002000057882 */ /* 0x000fe20000000000 */
[----:B------:R-:W-:Y:S01]  /*1510*/  UMOV UR7, 0x80000020 ;  /* 0x8000002000077882 */ /* 0x000fe20000000000 */
[----:B------:R-:W-:Y:S02]  /*1520*/  WARPGROUP.DEPBAR.LE gsb0, 0x0 ;  /* 0x00008000000079c5 */ /* 0x000fe40000010000 */
[----:B------:R-:W-:-:S06]  /*1530*/  WARPGROUP.ARRIVE ;  /* 0x00000000000079c5 */ /* 0x000fcc0000000000 */
[----:B------:R-:W-:Y:S03]  /*1540*/  IGMMA.64x128x32.S8.S8 R24, gdesc[UR4], R24, gsb0 ;  /* 0x03600000041879f1 */ /* 0x000fe60008041018 */
[----:B------:R-:W-:Y:S02]  /*1550*/  WARPGROUP.DEPBAR.LE gsb0, 0x0 ;  /* 0x00008000000079c5 */ /* 0x000fe40000010000 */
[----:B------:R-:W-:Y:S05]  /*1560*/  @!P1 BRA `(.L_x_19) ;  /* 0x0000000000e09947 */ /* 0x000fea0003800000 */
[----:B------:R-:W-:Y:S02]  /*1570*/  UIADD3 UR4, UR39, 0x1, URZ ;  /* 0x0000000127047890 */ /* 0x000fe4000fffe03f */
[----:B------:R-:W-:Y:S02]  /*1580*/  IMAD.U32 R3, RZ, RZ, UR39 ;  /* 0x00000027ff037e24 */ /* 0x000fe4000f8e00ff */
[----:B------:R-:W-:-:S04]  /*1590*/  UISETP.NE.AND UP0, UPT, UR4, 0xe, UPT ;  /* 0x0000000e0400788c */ /* 0x000fc8000bf05270 */
[----:B------:R-:W-:Y:S02]  /*15a0*/  USEL UR5, URZ, 0x1, UP0 ;  /* 0x000000013f057887 */ /* 0x000fe40008000000 */
[----:B------:R-:W-:Y:S02]  /*15b0*/  USEL UR8, UR4, URZ, UP0 ;  /* 0x0000003f04087287 */ /* 0x000fe40008000000 */
[----:B------:R-:W-:-:S06]  /*15c0*/  ULOP3.LUT UR5, UR38, UR5, URZ, 0x3c, !UPT ;  /* 0x0000000526057292 */ /* 0x000fcc000f8e3c3f */
[----:B------:R-:W-:-:S07]  /*15d0*/  IMAD.U32 R7, RZ, RZ, UR5 ;  /* 0x00000005ff077e24 */ /* 0x000fce000f8e00ff */
.L_x_26:
[----:B------:R-:W-:Y:S05]  /*15e0*/  @!P0 BRA `(.L_x_20) ;  /* 0x0000000000048947 */ /* 0x000fea0003800000 */
[----:B------:R-:W-:Y:S01]  /*15f0*/  BPT.TRAP 0x1 ;  /* 0x000000040000795c */ /* 0x000fe20000300000 */
.L_x_20:
[----:B------:R-:W2:Y:S01]  /*1600*/  S2UR UR5, SR_CgaCtaId ;  /* 0x00000000000579c3 */ /* 0x000ea20000008800 */
[----:B------:R-:W-:Y:S01]  /*1610*/  UMOV UR4, 0x400 ;  /* 0x0000040000047882 */ /* 0x000fe20000000000 */
[----:B01----:R-:W-:Y:S01]  /*1620*/  IMAD.U32 R5, RZ, RZ, UR8 ;  /* 0x00000008ff057e24 */ /* 0x003fe2000f8e00ff */
[----:B------:R-:W-:Y:S01]  /*1630*/  SHF.L.U32 R4, R7, 0x1f, RZ ;  /* 0x0000001f07047819 */ /* 0x000fe200000006ff */
[----:B--2---:R-:W-:-:S06]  /*1640*/  ULEA UR4, UR5, UR4, 0x18 ;  /* 0x0000000405047291 */ /* 0x004fcc000f8ec03f */
[----:B------:R-:W-:-:S04]  /*1650*/  IMAD.U32 R6, RZ, RZ, UR4 ;  /* 0x00000004ff067e24 */ /* 0x000fc8000f8e00ff */
[----:B------:R-:W-:-:S04]  /*1660*/  IMAD R5, R5, 0x8, R6 ;  /* 0x0000000805057824 */ /* 0x000fc800078e0206 */
[----:B------:R0:W1:Y:S01]  /*1670*/  SYNCS.PHASECHK.TRANS64.TRYWAIT P1, [R5+URZ], R4 ;  /* 0x00000004050075a7 */ /* 0x000062000802017f */
[----:B------:R-:W-:Y:S05]  /*1680*/  @!P0 BRA `(.L_x_21) ;  /* 0x0000000000048947 */ /* 0x000fea0003800000 */
[----:B------:R-:W-:Y:S01]  /*1690*/  BPT.TRAP 0x1 ;  /* 0x000000040000795c */ /* 0x000fe20000300000 */
.L_x_21:
[----:B-1----:R-:W-:Y:S05]  /*16a0*/  @P1 BRA `(.L_x_22) ;  /* 0x0000000000081947 */ /* 0x002fea0003800000 */
[----:B------:R-:W1:Y:S02]  /*16b0*/  SYNCS.PHASECHK.TRANS64.TRYWAIT P1, [R5+URZ], R4 ;  /* 0x00000004050075a7 */ /* 0x000e64000802017f */
[----:B-1----:R-:W-:Y:S05]  /*16c0*/  @!P1 BRA `(.L_x_23) ;  /* 0x0000005800d89947 */ /* 0x002fea0003800000 */
.L_x_22:
[----:B------:R-:W-:Y:S01]  /*16d0*/  ULEA UR4, UR8, UR41, 0x9 ;  /* 0x0000002908047291 */ /* 0x000fe2000f8e483f */
[----:B------:R-:W-:Y:S01]  /*16e0*/  WARPGROUP.ARRIVE ;  /* 0x00000000000079c5 */ /* 0x000fe20000000000 */
[----:B------:R-:W-:Y:S01]  /*16f0*/  ULEA UR6, UR8, UR9, 0x9 ;  /* 0x0000000908067291 */ /* 0x000fe2000f8e483f */
[----:B------:R-:W-:Y:S01]  /*1700*/  UMOV UR5, 0x80000020 ;  /* 0x8000002000057882 */ /* 0x000fe20000000000 */
[----:B------:R-:W-:-:S07]  /*1710*/  UMOV UR7, 0x80000020 ;  /* 0x8000002000077882 */ /* 0x000fce0000000000 */
[----:B------:R-:W-:Y:S01]  /*1720*/  IGMMA.64x128x32.S8.S8 R24, gdesc[UR4], R24, gsb0 ;  /* 0x03600000041879f1 */ /* 0x000fe20008041018 */
        /* <DEDUP_REMOVED lines=9> */
[----:B------:R-:W-:Y:S01]  /*17c0*/  BPT.TRAP 0x1 ;  /* 0x000000040000795c */ /* 0x000fe20000300000 */
.L_x_24:
[----:B01----:R-:W-:Y:S01]  /*17d0*/  IMAD R4, R3, 0x8, R6 ;  /* 0x0000000803047824 */ /* 0x003fe200078e0206 */
[----:B------:R-:W-:-:S03]  /*17e0*/  ISETP.GT.U32.AND P1, PT, R19, 0x1, PT ;  /* 0x000000011300780c */ /* 0x000fc60003f24070 */
[----:B------:R-:W-:-:S05]  /*17f0*/  VIADD R4, R4, 0x70 ;  /* 0x0000007004047836 */ /* 0x000fca0000000000 */
[----:B------:R-:W-:-:S04]  /*1800*/  PRMT R4, RZ, 0x654, R4 ;  /* 0x00000654ff047816 */ /* 0x000fc80000000004 */
[----:B------:R0:W-:Y:S01]  /*1810*/  SYNCS.ARRIVE.TRANS64.RED.A1T0 RZ, [R4+URZ], RZ ;  /* 0x000000ff04ff79a7 */ /* 0x0001e2000810043f */
[----:B------:R-:W-:Y:S05]  /*1820*/  @P1 BRA `(.L_x_25) ;  /* 0x0000000000041947 */ /* 0x000fea0003800000 */
[----:B------:R-:W-:Y:S01]  /*1830*/  BPT.TRAP 0x1 ;  /* 0x000000040000795c */ /* 0x000fe20000300000 */
.L_x_25:
[----:B------:R-:W-:Y:S01]  /*1840*/  UIADD3 UR8, UR8, 0x1, URZ ;  /* 0x0000000108087890 */ /* 0x000fe2000fffe03f */
[C---:B------:R-:W-:Y:S01]  /*1850*/  ISETP.GT.AND P2, PT, R0.reuse, 0x1, PT ;  /* 0x000000010000780c */ /* 0x040fe20003f44270 */
[----:B------:R-:W-:Y:S02]  /*1860*/  VIADD R3, R3, 0x1 ;  /* 0x0000000103037836 */ /* 0x000fe40000000000 */
[----:B------:R-:W-:Y:S01]  /*1870*/  UISETP.NE.AND UP0, UPT, UR8, 0xe, UPT ;  /* 0x0000000e0800788c */ /* 0x000fe2000bf05270 */
[----:B------:R-:W-:Y:S02]  /*1880*/  VIADD R0, R0, 0xffffffff ;  /* 0xffffffff00007836 */ /* 0x000fe40000000000 */
[C---:B------:R-:W-:Y:S01]  /*1890*/  ISETP.NE.AND P1, PT, R3.reuse, 0xe, PT ;  /* 0x0000000e0300780c */ /* 0x040fe20003f25270 */
[----:B------:R-:W-:Y:S02]  /*18a0*/  USEL UR4, URZ, 0x1, UP0 ;  /* 0x000000013f047887 */ /* 0x000fe40008000000 */
[----:B------:R-:W-:Y:S01]  /*18b0*/  USEL UR8, UR8, URZ, UP0 ;  /* 0x0000003f08087287 */ /* 0x000fe20008000000 */
[----:B------:R-:W-:-:S03]  /*18c0*/  SEL R3, R3, RZ, P1 ;  /* 0x000000ff03037207 */ /* 0x000fc60000800000 */
[----:B------:R-:W-:Y:S01]  /*18d0*/  LOP3.LUT R7, R7, UR4, RZ, 0x3c, !PT ;  /* 0x0000000407077c12 */ /* 0x000fe2000f8e3cff */
[----:B------:R-:W-:Y:S07]  /*18e0*/  @P2 BRA `(.L_x_26) ;  /* 0xfffffffc003c2947 */ /* 0x000fee000383ffff */
.L_x_19:
[----:B------:R-:W2:Y:S02]  /*18f0*/  LDC R0, c[0x0][0x28c] ;  /* 0x0000a300ff007b82 */ /* 0x000ea40000000800 */
[----:B--2---:R-:W-:-:S13]  /*1900*/  ISETP.GE.AND P1, PT, R0, 0x1, PT ;  /* 0x000000010000780c */ /* 0x004fda0003f26270 */
[----:B------:R-:W-:Y:S05]  /*1910*/  @!P1 BRA `(.L_x_27) ;  /* 0x0000000000449947 */ /* 0x000fea0003800000 */
[----:B------:R-:W-:Y:S05]  /*1920*/  @!P0 BRA `(.L_x_28) ;  /* 0x0000000000048947 */ /* 0x000fea0003800000 */
[----:B------:R-:W-:Y:S01]  /*1930*/  BPT.TRAP 0x1 ;  /* 0x000000040000795c */ /* 0x000fe20000300000 */
.L_x_28:
[----:B------:R-:W-:Y:S01]  /*1940*/  UISETP.LT.AND UP0, UPT, UR40, 0x1, UPT ;  /* 0x000000012800788c */ /* 0x000fe2000bf01270 */
[----:B------:R-:W-:-:S03]  /*1950*/  ISETP.GT.U32.AND P0, PT, R19, 0x1, PT ;  /* 0x000000011300780c */ /* 0x000fc60003f04070 */
[----:B------:R-:W-:-:S04]  /*1960*/  USEL UR6, UR40, 0x1, UP0 ;  /* 0x0000000128067887 */ /* 0x000fc80008000000 */
[----:B------:R-:W-:-:S04]  /*1970*/  UIADD3 UR6, UR39, UR40, -UR6 ;  /* 0x0000002827067290 */ /* 0x000fc8000fffe806 */
[----:B------:R-:W-:-:S04]  /*1980*/  USHF.R.U32.HI UR4, URZ, 0x1, UR6 ;  /* 0x000000013f047899 */ /* 0x000fc80008011606 */
[----:B------:R-:W-:-:S04]  /*1990*/  UIMAD.WIDE.U32 UR4, UR4, -0x6db6db6d, URZ ;  /* 0x92492493040478a5 */ /* 0x000fc8000f8e003f */
[----:B------:R-:W-:-:S04]  /*19a0*/  USHF.R.U32.HI UR4, URZ, 0x2, UR5 ;  /* 0x000000023f047899 */ /* 0x000fc80008011605 */
[----:B------:R-:W-:-:S06]  /*19b0*/  UIMAD UR6, UR4, -0xe, UR6 ;  /* 0xfffffff2040678a4 */ /* 0x000fcc000f8e0206 */
[----:B------:R-:W-:-:S04]  /*19c0*/  IMAD.U32 R3, RZ, RZ, UR6 ;  /* 0x00000006ff037e24 */ /* 0x000fc8000f8e00ff */
[----:B------:R-:W-:-:S04]  /*19d0*/  IMAD R0, R3, 0x8, R6 ;  /* 0x0000000803007824 */ /* 0x000fc800078e0206 */
[----:B------:R-:W-:-:S05]  /*19e0*/  VIADD R0, R0, 0x70 ;  /* 0x0000007000007836 */ /* 0x000fca0000000000 */
[----:B------:R-:W-:-:S04]  /*19f0*/  PRMT R0, RZ, 0x654, R0 ;  /* 0x00000654ff007816 */ /* 0x000fc80000000000 */
[----:B------:R2:W-:Y:S01]  /*1a00*/  SYNCS.ARRIVE.TRANS64.RED.A1T0 RZ, [R0+URZ], RZ ;  /* 0x000000ff00ff79a7 */ /* 0x0005e2000810043f */
[----:B------:R-:W-:Y:S05]  /*1a10*/  @P0 BRA `(.L_x_27) ;  /* 0x0000000000040947 */ /* 0x000fea0003800000 */
[----:B------:R-:W-:Y:S01]  /*1a20*/  BPT.TRAP 0x1 ;  /* 0x000000040000795c */ /* 0x000fe20000300000 */
.L_x_27:
[----:B------:R-:W3:Y:S01]  /*1a30*/  LDC R7, c[0x0][0x288] ;  /* 0x0000a200ff077b82 */ /* 0x000ee20000000800 */
[--C-:B--2---:R-:W-:Y:S01]  /*1a40*/  SHF.R.U32.HI R0, RZ, 0x2, R18.reuse ;  /* 0x00000002ff007819 */ /* 0x104fe20000011612 */
[----:B------:R-:W-:Y:S01]  /*1a50*/  IMAD.SHL.U32 R91, R91, 0x80, RZ ;  /* 0x000000805b5b7824 */ /* 0x000fe200078e00ff */
[----:B01----:R-:W-:Y:S01]  /*1a60*/  SHF.R.U32.HI R5, RZ, 0x7, R18 ;  /* 0x00000007ff057819 */ /* 0x003fe20000011612 */
[----:B------:R-:W-:Y:S01]  /*1a70*/  UIADD3 UR39, UR40, UR39, URZ ;  /* 0x0000002728277290 */ /* 0x000fe2000fffe03f */
[----:B------:R-:W-:Y:S01]  /*1a80*/  LOP3.LUT R4, R18, 0x60, RZ, 0xc0, !PT ;  /* 0x0000006012047812 */ /* 0x000fe200078ec0ff */
[----:B------:R-:W-:Y:S01]  /*1a90*/  ULDC UR7, c[0x0][0x284] ;  /* 0x0000a10000077ab9 */ /* 0x000fe20000000800 */
[----:B------:R-:W-:Y:S01]  /*1aa0*/  LOP3.LUT R3, R0, 0x7, RZ, 0xc0, !PT ;  /* 0x0000000700037812 */ /* 0x000fe200078ec0ff */
[----:B------:R-:W-:Y:S01]  /*1ab0*/  UISETP.GT.U32.AND UP0, UPT, UR39, 0xd, UPT ;  /* 0x0000000d2700788c */ /* 0x000fe2000bf04070 */
[----:B------:R-:W-:Y:S01]  /*1ac0*/  LOP3.LUT R0, R5, 0x1, RZ, 0xc0, !PT ;  /* 0x0000000105007812 */ /* 0x000fe200078ec0ff */
[----:B------:R-:W-:Y:S01]  /*1ad0*/  USHF.R.U32.HI UR4, URZ, 0x1, UR39 ;  /* 0x000000013f047899 */ /* 0x000fe20008011627 */
[----:B------:R-:W-:Y:S01]  /*1ae0*/  SHF.R.U32.HI R6, RZ, 0x1, R4 ;  /* 0x00000001ff067819 */ /* 0x000fe20000011604 */
[----:B------:R-:W-:Y:S01]  /*1af0*/  UISETP.LT.U32.AND UP0, UPT, UR40, 0xe, UP0 ;  /* 0x0000000e2800788c */ /* 0x000fe20008701070 */
[----:B------:R-:W-:Y:S01]  /*1b00*/  LOP3.LUT R4, R18, 0x3, RZ, 0xc0, !PT ;  /* 0x0000000312047812 */ /* 0x000fe200078ec0ff */
[----:B------:R-:W-:Y:S01]  /*1b10*/  IMAD.SHL.U32 R8, R0, 0x40, RZ ;  /* 0x0000004000087824 */ /* 0x000fe200078e00ff */
[----:B------:R-:W-:Y:S01]  /*1b20*/  IADD3 R5, RZ, -R6, -R3 ;  /* 0x80000006ff057210 */ /* 0x000fe20007ffe803 */
[----:B------:R-:W-:Y:S01]  /*1b30*/  UISETP.GE.U32.AND UP1, UPT, UR40, 0xe, UPT ;  /* 0x0000000e2800788c */ /* 0x000fe2000bf26070 */
[----:B------:R-:W-:Y:S01]  /*1b40*/  SHF.R.S32.HI R14, RZ, 0x1f, R89 ;  /* 0x0000001fff0e7819 */ /* 0x000fe20000011459 */
[----:B------:R-:W-:Y:S01]  /*1b50*/  ULDC.64 UR8, c[0x0][0x5d0] ;  /* 0x0001740000087ab9 */ /* 0x000fe20000000a00 */
[----:B------:R-:W-:Y:S01]  /*1b60*/  LOP3.LUT R3, R8, 0x40, R3, 0xe2, !PT ;  /* 0x0000004008037812 */ /* 0x000fe200078ee203 */
[----:B------:R-:W-:Y:S01]  /*1b70*/  IMAD.SHL.U32 R8, R18, 0x2, RZ ;  /* 0x0000000212087824 */ /* 0x000fe200078e00ff */
[----:B------:R-:W-:Y:S01]  /*1b80*/  UIMAD.WIDE.U32 UR4, UR4, -0x6db6db6d, URZ ;  /* 0x92492493040478a5 */ /* 0x000fe2000f8e003f */
[----:B------:R-:W-:Y:S01]  /*1b90*/  IMAD R0, R0, -0x40, R5 ;  /* 0xffffffc000007824 */ /* 0x000fe200078e0205 */
[----:B------:R-:W-:Y:S01]  /*1ba0*/  USEL UR6, URZ, 0x1, !UP0 ;  /* 0x000000013f067887 */ /* 0x000fe2000c000000 */
[----:B---3--:R-:W-:Y:S01]  /*1bb0*/  IMAD R12, R4, -0x2, R7 ;  /* 0xfffffffe040c7824 */ /* 0x008fe200078e0207 */
[C---:B------:R-:W-:Y:S01]  /*1bc0*/  ISETP.GE.AND P0, PT, R91.reuse, R7, PT ;  /* 0x000000075b00720c */ /* 0x040fe20003f06270 */
[----:B------:R-:W-:Y:S01]  /*1bd0*/  IMAD.SHL.U32 R7, R90, 0x80, RZ ;  /* 0x000000805a077824 */ /* 0x000fe200078e00ff */
[----:B------:R-:W-:Y:S01]  /*1be0*/  LOP3.LUT R8, R91, 0x6, R8, 0xf8, !PT ;  /* 0x000000065b087812 */ /* 0x000fe200078ef808 */
[----:B------:R-:W-:Y:S01]  /*1bf0*/  IMAD R4, R14, UR8, RZ ;  /* 0x000000080e047c24 */ /* 0x000fe2000f8e02ff */
[----:B------:R-:W-:Y:S01]  /*1c00*/  USHF.R.U32.HI UR4, URZ, 0x2, UR5 ;  /* 0x000000023f047899 */ /* 0x000fe20008011605 */
[----:B------:R-:W-:Y:S01]  /*1c10*/  IMAD.WIDE R10, R90, 0x80, RZ ;  /* 0x000000805a0a7825 */ /* 0x000fe200078e02ff */
[----:B------:R-:W-:Y:S01]  /*1c20*/  ISETP.GE.OR P0, PT, R7, UR7, P0 ;  /* 0x0000000707007c0c */ /* 0x000fe20008706670 */
[----:B------:R-:W-:Y:S01]  /*1c30*/  ULOP3.LUT UR38, UR38, UR6, URZ, 0x3c, !UPT ;  /* 0x0000000626267292 */ /* 0x000fe2000f8e3c3f */
[----:B------:R-:W-:Y:S01]  /*1c40*/  SHF.R.S32.HI R9, RZ, 0x1f, R8 ;  /* 0x0000001fff097819 */ /* 0x000fe20000011408 */
[----:B------:R-:W-:Y:S01]  /*1c50*/  IMAD R13, R89, UR9, R4 ;  /* 0x00000009590d7c24 */ /* 0x000fe2000f8e0204 */
[----:B------:R-:W-:Y:S01]  /*1c60*/  UIMAD UR39, UR4, -0xe, UR39 ;  /* 0xfffffff2042778a4 */ /* 0x000fe2000f8e0227 */
[----:B------:R-:W-:Y:S01]  /*1c70*/  IADD3 R94, -R7, UR7, R0 ;  /* 0x00000007075e7c10 */ /* 0x000fe2000fffe100 */
[----:B------:R-:W-:Y:S01]  /*1c80*/  @UP1 ULOP3.LUT UR38, UR38, 0x1, UR4, 0x78, !UPT ;  /* 0x0000000126261892 */ /* 0x000fe2000f8e7804 */
[----:B------:R-:W-:Y:S01]  /*1c90*/  IMAD.WIDE.U32 R4, R89, UR8, R8 ;  /* 0x0000000859047c25 */ /* 0x000fe2000f8e0008 */
[----:B------:R-:W-:-:S03]  /*1ca0*/  LOP3.LUT R21, R10, R3, R6, 0xfe, !PT ;  /* 0x000000030a157212 */ /* 0x000fc600078efe06 */
[----:B------:R-:W-:Y:S02]  /*1cb0*/  IMAD.IADD R5, R5, 0x1, R13 ;  /* 0x0000000105057824 */ /* 0x000fe400078e020d */
[----:B------:R-:W-:Y:S02]  /*1cc0*/  IMAD.IADD R3, R12, 0x1, -R91 ;  /* 0x000000010c037824 */ /* 0x000fe400078e0a5b */
[----:B------:R-:W-:Y:S01]  /*1cd0*/  IMAD.MOV.U32 R0, RZ, RZ, -0x1 ;  /* 0xffffffffff007424 */ /* 0x000fe200078e00ff */
[----:B------:R-:W-:Y:S06]  /*1ce0*/  @P0 BRA `(.L_x_29) ;  /* 0x0000003000a00947 */ /* 0x000fec0003800000 */
[----:B------:R-:W0:Y:S01]  /*1cf0*/  LDC.64 R12, c[0x0][0x5c8] ;  /* 0x00017200ff0c7b82 */ /* 0x000e220000000a00 */
[----:B------:R-:W-:Y:S01]  /*1d00*/  ULDC.64 UR4, c[0x0][0x5c0] ;  /* 0x0001700000047ab9 */ /* 0x000fe20000000a00 */
[----:B------:R-:W-:Y:S01]  /*1d10*/  BSSY B0, `(.L_x_29) ;  /* 0x0000325000007945 */ /* 0x000fe20003800000 */
[-C--:B0-----:R-:W-:Y:S02]  /*1d20*/  IMAD R6, R11, R12.reuse, RZ ;  /* 0x0000000c0b067224 */ /* 0x081fe400078e02ff */
[----:B------:R-:W-:-:S04]  /*1d30*/  IMAD.WIDE.U32 R4, R21, R12, R4 ;  /* 0x0000000c15047225 */ /* 0x000fc800078e0004 */
[----:B------:R-:W-:Y:S01]  /*1d40*/  IMAD R7, R21, R13, R6 ;  /* 0x0000000d15077224 */ /* 0x000fe200078e0206 */
[----:B------:R-:W-:-:S03]  /*1d50*/  IADD3 R4, P0, R4, UR4, RZ ;  /* 0x0000000404047c10 */ /* 0x000fc6000ff1e0ff */
[----:B------:R-:W-:Y:S01]  /*1d60*/  IMAD.IADD R7, R5, 0x1, R7 ;  /* 0x0000000105077824 */ /* 0x000fe200078e0207 */
[----:B------:R-:W-:-:S04]  /*1d70*/  LEA R6, P1, R12, R4, 0x3 ;  /* 0x000000040c067211 */ /* 0x000fc800078218ff */
[----:B------:R-:W-:Y:S02]  /*1d80*/  IADD3.X R5, R7, UR5, RZ, P0, !PT ;  /* 0x0000000507057c10 */ /* 0x000fe400087fe4ff */
[----:B-----5:R-:W-:Y:S02]  /*1d90*/  ISETP.NE.AND P0, PT, R23, RZ, PT ;  /* 0x000000ff1700720c */ /* 0x020fe40003f05270 */
[----:B------:R-:W-:-:S11]  /*1da0*/  LEA.HI.X R7, R12, R5, R13, 0x3, P1 ;  /* 0x000000050c077211 */ /* 0x000fd600008f1c0d */
[----:B------:R-:W-:Y:S05]  /*1db0*/  @!P0 BRA `(.L_x_30) ;  /* 0x0000002400608947 */ /* 0x000fea0003800000 */
[----:B------:R-:W0:Y:S01]  /*1dc0*/  LDC.64 R90, c[0x0][0x5b0] ;  /* 0x00016c00ff5a7b82 */ /* 0x000e220000000a00 */
[----:B------:R-:W-:Y:S01]  /*1dd0*/  ULDC.64 UR4, c[0x0][0x5b8] ;  /* 0x00016e0000047ab9 */ /* 0x000fe20000000a00 */
[----:B------:R-:W-:Y:S01]  /*1de0*/  ISETP.GE.AND P1, PT, R94, 0x1, PT ;  /* 0x000000015e00780c */ /* 0x000fe20003f26270 */
[----:B------:R-:W-:Y:S01]  /*1df0*/  IMAD R10, R14, UR4, RZ ;  /* 0x000000040e0a7c24 */ /* 0x000fe2000f8e02ff */
[----:B------:R-:W-:Y:S01]  /*1e00*/  BSSY B1, `(.L_x_31) ;  /* 0x000000e000017945 */ /* 0x000fe20003800000 */
[----:B------:R-:W-:Y:S01]  /*1e10*/  IMAD.WIDE.U32 R14, R89, UR4, R8 ;  /* 0x00000004590e7c25 */ /* 0x000fe2000f8e0008 */
[----:B------:R-:W-:Y:S02]  /*1e20*/  ISETP.LT.OR P5, PT, R3, 0x1, !P1 ;  /* 0x000000010300780c */ /* 0x000fe40004fa1670 */
[----:B------:R-:W1:Y:S01]  /*1e30*/  LDC.64 R92, c[0x0][0x5a8] ;  /* 0x00016a00ff5c7b82 */ /* 0x000e620000000a00 */
[----:B------:R-:W-:Y:S02]  /*1e40*/  IMAD R13, R89, UR5, R10 ;  /* 0x00000005590d7c24 */ /* 0x000fe4000f8e020a */
[----:B------:R-:W-:-:S02]  /*1e50*/  IMAD.MOV.U32 R12, RZ, RZ, R14 ;  /* 0x000000ffff0c7224 */ /* 0x000fc400078e000e */
[----:B------:R-:W-:Y:S02]  /*1e60*/  IMAD.IADD R13, R15, 0x1, R13 ;  /* 0x000000010f0d7824 */ /* 0x000fe400078e020d */
[-C--:B0-----:R-:W-:Y:S02]  /*1e70*/  IMAD R10, R11, R90.reuse, RZ ;  /* 0x0000005a0b0a7224 */ /* 0x081fe400078e02ff */
[----:B------:R-:W-:-:S04]  /*1e80*/  IMAD.WIDE.U32 R8, R21, R90, R12 ;  /* 0x0000005a15087225 */ /* 0x000fc800078e000c */
[----:B------:R-:W-:Y:S01]  /*1e90*/  IMAD R89, R21, R91, R10 ;  /* 0x0000005b15597224 */ /* 0x000fe200078e020a */
[----:B-1----:R-:W-:-:S04]  /*1ea0*/  IADD3 R8, P0, R8, R92, RZ ;  /* 0x0000005c08087210 */ /* 0x002fc80007f1e0ff */
[----:B------:R-:W-:Y:S01]  /*1eb0*/  IADD3.X R9, R93, R9, R89, P0, !PT ;  /* 0x000000095d097210 */ /* 0x000fe200007fe459 */
[----:B------:R-:W-:Y:S08]  /*1ec0*/  @P5 BRA `(.L_x_32) ;  /* 0x0000000000045947 */ /* 0x000ff00003800000 */
[----:B------:R0:W5:Y:S02]  /*1ed0*/  LDG.E.U8 R88, desc[UR36][R8.64] ;  /* 0x0000002408587981 */ /* 0x000164000c1e1100 */
.L_x_32:
[----:B------:R-:W-:Y:S05]  /*1ee0*/  BSYNC B1 ;  /* 0x0000000000017941 */ /* 0x000fea0003800000 */
.L_x_31:
[----:B-----5:R-:W-:Y:S01]  /*1ef0*/  LOP3.LUT R15, R88, 0xffff, RZ, 0xc0, !PT ;  /* 0x0000ffff580f7812 */ /* 0x020fe200078ec0ff */
[C---:B------:R-:W-:Y:S01]  /*1f00*/  IMAD.SHL.U32 R10, R90.reuse, 0x8, RZ ;  /* 0x000000085a0a7824 */ /* 0x040fe200078e00ff */
[----:B------:R-:W-:Y:S01]  /*1f10*/  SHF.L.U64.HI R11, R90, 0x3, R91 ;  /* 0x000000035a0b7819 */ /* 0x000fe2000001025b */
[----:B------:R-:W-:Y:S01]  /*1f20*/  BSSY B1, `(.L_x_33) ;  /* 0x000000e000017945 */ /* 0x000fe20003800000 */
[----:B------:R-:W-:Y:S02]  /*1f30*/  PRMT R20, R15, 0x8880, RZ ;  /* 0x000088800f147816 */ /* 0x000fe400000000ff */
[----:B------:R-:W-:Y:S01]  /*1f40*/  ISETP.LT.OR P2, PT, R3, 0x2, !P1 ;  /* 0x000000020300780c */ /* 0x000fe20004f41670 */
[----:B------:R-:W-:Y:S01]  /*1f50*/  IMAD.WIDE.U32 R10, R21, R90, R10 ;  /* 0x0000005a150a7225 */ /* 0x000fe200078e000a */
[----:B------:R-:W-:-:S03]  /*1f60*/  ISETP.GE.AND P0, PT, R94, 0x9, PT ;  /* 0x000000095e00780c */ /* 0x000fc60003f06270 */
[----:B------:R-:W-:Y:S01]  /*1f70*/  IMAD R15, R20, R23, RZ ;  /* 0x00000017140f7224 */ /* 0x000fe200078e02ff */
[----:B------:R-:W-:Y:S01]  /*1f80*/  IADD3 R10, P3, P4, R14, R92, R10 ;  /* 0x0000005c0e0a7210 */ /* 0x000fe20007c7e00a */
[----:B------:R-:W-:Y:S02]  /*1f90*/  IMAD.IADD R20, R89, 0x1, R11 ;  /* 0x0000000159147824 */ /* 0x000fe400078e020b */
[----:B------:R-:W-:-:S05]  /*1fa0*/  @!P5 IMAD R21, R24, R22, R15 ;  /* 0x000000161815d224 */ /* 0x000fca00078e020f */
[----:B------:R1:W-:Y:S01]  /*1fb0*/  @!P5 STG.E.U8 desc[UR36][R4.64], R21 ;  /* 0x000000150400d986 */ /* 0x0003e2000c101124 */
[----:B------:R-:W-:Y:S05]  /*1fc0*/  @P2 BRA `(.L_x_34) ;  /* 0x00000000000c2947 */ /* 0x000fea0003800000 */
[----:B------:R-:W2:Y:S02]  /*1fd0*/  LDG.E.U8 R88, desc[UR36][R8.64+0x1] ;  /* 0x0000012408587981 */ /* 0x000ea4000c1e1100 */
[----:B--2---:R-:W-:-:S05]  /*1fe0*/  PRMT R14, R88, 0x8880, RZ ;  /* 0x00008880580e7816 */ /* 0x004fca00000000ff */
[----:B------:R-:W-:-:S07]  /*1ff0*/  IMAD R15, R14, R23, RZ ;  /* 0x000000170e0f7224 */ /* 0x000fce00078e02ff */
.L_x_34:
[----:B------:R-:W-:Y:S05]  /*2000*/  BSYNC B1 ;  /* 0x0000000000017941 */ /* 0x000fea0003800000 */
.L_x_33:
[----:B------:R-:W-:Y:S01]  /*2010*/  ISETP.LT.OR P5, PT, R3, 0x1, !P0 ;  /* 0x000000010300780c */ /* 0x000fe200047a1670 */
[----:B------:R-:W-:Y:S01]  /*2020*/  @!P2 IMAD R25, R25, R22, R15 ;  /* 0x000000161919a224 */ /* 0x000fe200078e020f */
[----:B------:R-:W-:Y:S01]  /*2030*/  BSSY B1, `(.L_x_35) ;  /* 0x000000a000017945 */ /* 0x000fe20003800000 */
[----:B------:R-:W-:Y:S02]  /*2040*/  IADD3.X R11, R13, R93, R20, P3, P4 ;  /* 0x0000005d0d0b7210 */ /* 0x000fe40001fe8414 */
[C---:B------:R-:W-:Y:S01]  /*2050*/  ISETP.LT.OR P3, PT, R3.reuse, 0x2, !P0 ;  /* 0x000000020300780c */ /* 0x040fe20004761670 */
[----:B------:R2:W-:Y:S01]  /*2060*/  @!P2 STG.E.U8 desc[UR36][R4.64+0x1], R25 ;  /* 0x000001190400a986 */ /* 0x0005e2000c101124 */
[C---:B------:R-:W-:Y:S02]  /*2070*/  ISETP.LT.OR P4, PT, R3.reuse, 0x9, !P1 ;  /* 0x000000090300780c */ /* 0x040fe40004f81670 */
[----:B------:R-:W-:-:S04]  /*2080*/  ISETP.LT.OR P2, PT, R3, 0xa, !P1 ;  /* 0x0000000a0300780c */ /* 0x000fc80004f41670 */
[----:B------:R-:W-:Y:S09]  /*2090*/  @P5 BRA `(.L_x_36) ;  /* 0x00000000000c5947 */ /* 0x000ff20003800000 */
[----:B------:R-:W3:Y:S02]  /*20a0*/  LDG.E.U8 R88, desc[UR36][R10.64] ;  /* 0x000000240a587981 */ /* 0x000ee4000c1e1100 */
[----:B---3--:R-:W-:-:S05]  /*20b0*/  PRMT R12, R88, 0x8880, RZ ;  /* 0x00008880580c7816 */ /* 0x008fca00000000ff */
[----:B------:R-:W-:-:S07]  /*20c0*/  IMAD R15, R12, R23, RZ ;  /* 0x000000170c0f7224 */ /* 0x000fce00078e02ff */
.L_x_36:
[----:B------:R-:W-:Y:S05]  /*20d0*/  BSYNC B1 ;  /* 0x0000000000017941 */ /* 0x000fea0003800000 */
.L_x_35:
[----:B------:R-:W-:Y:S01]  /*20e0*/  @!P5 IMAD R13, R26, R22, R15 ;  /* 0x000000161a0dd224 */ /* 0x000fe200078e020f */
[----:B------:R-:W-:Y:S04]  /*20f0*/  BSSY B1, `(.L_x_37) ;  /* 0x0000006000017945 */ /* 0x000fe80003800000 */
[----:B------:R3:W-:Y:S01]  /*2100*/  @!P5 STG.E.U8 desc[UR36][R6.64], R13 ;  /* 0x0000000d0600d986 */ /* 0x0007e2000c101124 */
[----:B------:R-:W-:Y:S05]  /*2110*/  @P3 BRA `(.L_x_38) ;  /* 0x00000000000c3947 */ /* 0x000fea0003800000 */
[----:B------:R-:W4:Y:S02]  /*2120*/  LDG.E.U8 R88, desc[UR36][R10.64+0x1] ;  /* 0x000001240a587981 */ /* 0x000f24000c1e1100 */
[----:B----4-:R-:W-:-:S05]  /*2130*/  PRMT R12, R88, 0x8880, RZ ;  /* 0x00008880580c7816 */ /* 0x010fca00000000ff */
[----:B------:R-:W-:-:S07]  /*2140*/  IMAD R15, R12, R23, RZ ;  /* 0x000000170c0f7224 */ /* 0x000fce00078e02ff */
.L_x_38:
[----:B------:R-:W-:Y:S05]  /*2150*/  BSYNC B1 ;  /* 0x0000000000017941 */ /* 0x000fea0003800000 */
.L_x_37:
[----:B------:R-:W-:Y:S01]  /*2160*/  @!P3 IMAD R27, R27, R22, R15 ;  /* 0x000000161b1bb224 */ /* 0x000fe200078e020f */
[----:B------:R-:W-:Y:S04]  /*2170*/  BSSY B1, `(.L_x_39) ;  /* 0x0000006000017945 */ /* 0x000fe80003800000 */
[----:B------:R4:W-:Y:S01]  /*2180*/  @!P3 STG.E.U8 desc[UR36][R6.64+0x1], R27 ;  /* 0x0000011b0600b986 */ /* 0x0009e2000c101124 */
[----:B------:R-:W-:Y:S05]  /*2190*/  @P4 BRA `(.L_x_40) ;  /* 0x00000000000c4947 */ /* 0x000fea0003800000 */
[----:B------:R-:W5:Y:S02]  /*21a0*/  LDG.E.U8 R88, desc[UR36][R8.64+0x8] ;  /* 0x0000082408587981 */ /* 0x000f64000c1e1100 */
[----:B-----5:R-:W-:-:S05]  /*21b0*/  PRMT R12, R88, 0x8880, RZ ;  /* 0x00008880580c7816 */ /* 0x020fca00000000ff */
[----:B------:R-:W-:-:S07]  /*21c0*/  IMAD R15, R12, R23, RZ ;  /* 0x000000170c0f7224 */ /* 0x000fce00078e02ff */
.L_x_40:
[----:B------:R-:W-:Y:S05]  /*21d0*/  BSYNC B1 ;  /* 0x0000000000017941 */ /* 0x000fea0003800000 */
.L_x_39:
[----:B---3--:R-:W-:Y:S01]  /*21e0*/  @!P4 IMAD R13, R28, R22, R15 ;  /* 0x000000161c0dc224 */ /* 0x008fe200078e020f */
[----:B------:R-:W-:Y:S04]  /*21f0*/  BSSY B1, `(.L_x_41) ;  /* 0x0000006000017945 */ /* 0x000fe80003800000 */
[----:B------:R3:W-:Y:S01]  /*2200*/  @!P4 STG.E.U8 desc[UR36][R4.64+0x8], R13 ;  /* 0x0000080d0400c986 */ /* 0x0007e2000c101124 */
[----:B------:R-:W-:Y:S05]  /*2210*/  @P2 BRA `(.L_x_42) ;  /* 0x00000000000c2947 */ /* 0x000fea0003800000 */
[----:B------:R-:W5:Y:S02]  /*2220*/  LDG.E.U8 R88, desc[UR36][R8.64+0x9] ;  /* 0x0000092408587981 */ /* 0x000f64000c1e1100 */
[----:B-----5:R-:W-:-:S05]  /*2230*/  PRMT R12, R88, 0x8880, RZ ;  /* 0x00008880580c7816 */ /* 0x020fca00000000ff */
[----:B------:R-:W-:-:S07]  /*2240*/  IMAD R15, R12, R23, RZ ;  /* 0x000000170c0f7224 */ /* 0x000fce00078e02ff */
.L_x_42:
[----:B------:R-:W-:Y:S05]  /*2250*/  BSYNC B1 ;  /* 0x0000000000017941 */ /* 0x000fea0003800000 */
.L_x_41:
[----:B------:R-:W-:Y:S01]  /*2260*/  ISETP.LT.OR P4, PT, R3, 0x9, !P0 ;  /* 0x000000090300780c */ /* 0x000fe20004781670 */
[----:B------:R-:W-:Y:S01]  /*2270*/  @!P2 IMAD R29, R29, R22, R15 ;  /* 0x000000161d1da224 */ /* 0x000fe200078e020f */
[----:B------:R-:W-:Y:S01]  /*2280*/  BSSY B1, `(.L_x_43) ;  /* 0x0000009000017945 */ /* 0x000fe20003800000 */
[C---:B------:R-:W-:Y:S02]  /*2290*/  ISETP.LT.OR P3, PT, R3.reuse, 0xa, !P0 ;  /* 0x0000000a0300780c */ /* 0x040fe40004761670 */
[C---:B------:R-:W-:Y:S01]  /*22a0*/  ISETP.LT.OR P5, PT, R3.reuse, 0x11, !P1 ;  /* 0x000000110300780c */ /* 0x040fe20004fa1670 */
[----:B------:R0:W-:Y:S01]  /*22b0*/  @!P2 STG.E.U8 desc[UR36][R4.64+0x9], R29 ;  /* 0x0000091d0400a986 */ /* 0x0001e2000c101124 */
[----:B------:R-:W-:-:S06]  /*22c0*/  ISETP.LT.OR P2, PT, R3, 0x12, !P1 ;  /* 0x000000120300780c */ /* 0x000fcc0004f41670 */
[----:B------:R-:W-:Y:S07]  /*22d0*/  @P4 BRA `(.L_x_44) ;  /* 0x00000000000c4947 */ /* 0x000fee0003800000 */
[----:B------:R-:W5:Y:S02]  /*22e0*/  LDG.E.U8 R88, desc[UR36][R10.64+0x8] ;  /* 0x000008240a587981 */ /* 0x000f64000c1e1100 */
[----:B-----5:R-:W-:-:S05]  /*22f0*/  PRMT R12, R88, 0x8880, RZ ;  /* 0x00008880580c7816 */ /* 0x020fca00000000ff */
[----:B------:R-:W-:-:S07]  /*2300*/  IMAD R15, R12, R23, RZ ;  /* 0x000000170c0f7224 */ /* 0x000fce00078e02ff */
.L_x_44:
[----:B------:R-:W-:Y:S05]  /*2310*/  BSYNC B1 ;  /* 0x0000000000017941 */ /* 0x000fea0003800000 */
.L_x_43:
[----:B---3--:R-:W-:Y:S01]  /*2320*/  @!P4 IMAD R13, R30, R22, R15 ;  /* 0x000000161e0dc224 */ /* 0x008fe200078e020f */
[----:B------:R-:W-:Y:S04]  /*2330*/  BSSY B1, `(.L_x_45) ;  /* 0x0000006000017945 */ /* 0x000fe80003800000 */
[----:B------:R3:W-:Y:S01]  /*2340*/  @!P4 STG.E.U8 desc[UR36][R6.64+0x8], R13 ;  /* 0x0000080d0600c986 */ /* 0x0007e2000c101124 */
[----:B------:R-:W-:Y:S05]  /*2350*/  @P3 BRA `(.L_x_46) ;  /* 0x00000000000c3947 */ /* 0x000fea0003800000 */
[----:B------:R-:W5:Y:S02]  /*2360*/  LDG.E.U8 R88, desc[UR36][R10.64+0x9] ;  /* 0x000009240a587981 */ /* 0x000f64000c1e1100 */
[----:B-----5:R-:W-:-:S05]  /*2370*/  PRMT R12, R88, 0x8880, RZ ;  /* 0x00008880580c7816 */ /* 0x020fca00000000ff */
[----:B------:R-:W-:-:S07]  /*2380*/  IMAD R15, R12, R23, RZ ;  /* 0x000000170c0f7224 */ /* 0x000fce00078e02ff */
.L_x_46:
[----:B------:R-:W-:Y:S05]  /*2390*/  BSYNC B1 ;  /* 0x0000000000017941 */ /* 0x000fea0003800000 */
.L_x_45:
[----:B------:R-:W-:Y:S01]  /*23a0*/  @!P3 IMAD R31, R31, R22, R15 ;  /* 0x000000161f1fb224 */ /* 0x000fe200078e020f */
[----:B------:R-:W-:Y:S04]  /*23b0*/  BSSY B1, `(.L_x_47) ;  /* 0x0000006000017945 */ /* 0x000fe80003800000 */
[----:B------:R0:W-:Y:S01]  /*23c0*/  @!P3 STG.E.U8 desc[UR36][R6.64+0x9], R31 ;  /* 0x0000091f0600b986 */ /* 0x0001e2000c101124 */
[----:B------:R-:W-:Y:S05]  /*23d0*/  @P5 BRA `(.L_x_48) ;  /* 0x00000000000c5947 */ /* 0x000fea0003800000 */
[----:B------:R-:W5:Y:S02]  /*23e0*/  LDG.E.U8 R88, desc[UR36][R8.64+0x10] ;  /* 0x0000102408587981 */ /* 0x000f64000c1e1100 */
[----:B-----5:R-:W-:-:S05]  /*23f0*/  PRMT R12, R88, 0x8880, RZ ;  /* 0x00008880580c7816 */ /* 0x020fca00000000ff */
[----:B------:R-:W-:-:S07]  /*2400*/  IMAD R15, R12, R23, RZ ;  /* 0x000000170c0f7224 */ /* 0x000fce00078e02ff */
.L_x_48:
[----:B------:R-:W-:Y:S05]  /*2410*/  BSYNC B1 ;  /* 0x0000000000017941 */ /* 0x000fea0003800000 */
.L_x_47:
[----:B---3--:R-:W-:Y:S01]  /*2420*/  @!P5 IMAD R13, R32, R22, R15 ;  /* 0x00000016200dd224 */ /* 0x008fe200078e020f */
[----:B------:R-:W-:Y:S04]  /*2430*/  BSSY B1, `(.L_x_49) ;  /* 0x0000006000017945 */ /* 0x000fe80003800000 */
[----:B------:R3:W-:Y:S01]  /*2440*/  @!P5 STG.E.U8 desc[UR36][R4.64+0x10], R13 ;  /* 0x0000100d0400d986 */ /* 0x0007e2000c101124 */
[----:B------:R-:W-:Y:S05]  /*2450*/  @P2 BRA `(.L_x_50) ;  /* 0x00000000000c2947 */ /* 0x000fea0003800000 */
[----:B------:R-:W5:Y:S02]  /*2460*/  LDG.E.U8 R88, desc[UR36][R8.64+0x11] ;  /* 0x0000112408587981 */ /* 0x000f64000c1e1100 */
[----:B-----5:R-:W-:-:S05]  /*2470*/  PRMT R12, R88, 0x8880, RZ ;  /* 0x00008880580c7816 */ /* 0x020fca00000000ff */
[----:B------:R-:W-:-:S07]  /*2480*/  IMAD R15, R12, R23, RZ ;  /* 0x000000170c0f7224 */ /* 0x000fce00078e02ff */
.L_x_50:
[----:B------:R-:W-:Y:S05]  /*2490*/  BSYNC B1 ;  /* 0x0000000000017941 */ /* 0x000fea0003800000 */
.L_x_49:
        /* <DEDUP_REMOVED lines=11> */
.L_x_52:
[----:B------:R-:W-:Y:S05]  /*2550*/  BSYNC B1 ;  /* 0x0000000000017941 */ /* 0x000fea0003800000 */
.L_x_51:
[----:B---3--:R-:W-:Y:S01]  /*2560*/  @!P4 IMAD R13, R34, R22, R15 ;  /* 0x00000016220dc224 */ /* 0x008fe200078e020f */
[----:B------:R-:W-:Y:S04]  /*2570*/  BSSY B1, `(.L_x_53) ;  /* 0x0000006000017945 */ /* 0x000fe80003800000 */
[----:B------:R3:W-:Y:S01]  /*2580*/  @!P4 STG.E.U8 desc[UR36][R6.64+0x10], R13 ;  /* 0x0000100d0600c986 */ /* 0x0007e2000c101124 */
[----:B------:R-:W-:Y:S05]  /*2590*/  @P3 BRA `(.L_x_54) ;  /* 0x00000000000c3947 */ /* 0x000fea0003800000 */
[----:B------:R-:W5:Y:S02]  /*25a0*/  LDG.E.U8 R88, desc[UR36][R10.64+0x11] ;  /* 0x000011240a587981 */ /* 0x000f64000c1e1100 */
[----:B-----5:R-:W-:-:S05]  /*25b0*/  PRMT R12, R88, 0x8880, RZ ;  /* 0x00008880580c7816 */ /* 0x020fca00000000ff */
[----:B------:R-:W-:-:S07]  /*25c0*/  IMAD R15, R12, R23, RZ ;  /* 0x000000170c0f7224 */ /* 0x000fce00078e02ff */
.L_x_54:
[----:B------:R-:W-:Y:S05]  /*25d0*/  BSYNC B1 ;  /* 0x0000000000017941 */ /* 0x000fea0003800000 */
.L_x_53:
[----:B------:R-:W-:Y:S01]  /*25e0*/  @!P3 IMAD R35, R35, R22, R15 ;  /* 0x000000162323b224 */ /* 0x000fe200078e020f */
[----:B------:R-:W-:Y:S04]  /*25f0*/  BSSY B1, `(.L_x_55) ;  /* 0x0000006000017945 */ /* 0x000fe80003800000 */
[----:B------:R0:W-:Y:S01]  /*2600*/  @!P3 STG.E.U8 desc[UR36][R6.64+0x11], R35 ;  /* 0x000011230600b986 */ /* 0x0001e2000c101124 */
[----:B------:R-:W-:Y:S05]  /*2610*/  @P5 BRA `(.L_x_56) ;  /* 0x00000000000c5947 */ /* 0x000fea0003800000 */
[----:B------:R-:W5:Y:S02]  /*2620*/  LDG.E.U8 R88, desc[UR36][R8.64+0x18] ;  /* 0x0000182408587981 */ /* 0x000f64000c1e1100 */
[----:B-----5:R-:W-:-:S05]  /*2630*/  PRMT R12, R88, 0x8880, RZ ;  /* 0x00008880580c7816 */ /* 0x020fca00000000ff */
[----:B------:R-:W-:-:S07]  /*2640*/  IMAD R15, R12, R23, RZ ;  /* 0x000000170c0f7224 */ /* 0x000fce00078e02ff */
.L_x_56:
[----:B------:R-:W-:Y:S05]  /*2650*/  BSYNC B1 ;  /* 0x0000000000017941 */ /* 0x000fea0003800000 */
.L_x_55:
[----:B---3--:R-:W-:Y:S01]  /*2660*/  @!P5 IMAD R13, R36, R22, R15 ;  /* 0x00000016240dd224 */ /* 0x008fe200078e020f */
[----:B------:R-:W-:Y:S04]  /*2670*/  BSSY B1, `(.L_x_57) ;  /* 0x0000006000017945 */ /* 0x000fe80003800000 */
[----:B------:R3:W-:Y:S01]  /*2680*/  @!P5 STG.E.U8 desc[UR36][R4.64+0x18], R13 ;  /* 0x0000180d0400d986 */ /* 0x0007e2000c101124 */
[----:B------:R-:W-:Y:S05]  /*2690*/  @P2 BRA `(.L_x_58) ;  /* 0x00000000000c2947 */ /* 0x000fea0003800000 */
[----:B------:R-:W5:Y:S02]  /*26a0*/  LDG.E.U8 R88, desc[UR36][R8.64+0x19] ;  /* 0x0000192408587981 */ /* 0x000f64000c1e1100 */
[----:B-----5:R-:W-:-:S05]  /*26b0*/  PRMT R12, R88, 0x8880, RZ ;  /* 0x00008880580c7816 */ /* 0x020fca00000000ff */
[----:B------:R-:W-:-:S07]  /*26c0*/  IMAD R15, R12, R23, RZ ;  /* 0x000000170c0f7224 */ /* 0x000fce00078e02ff */
.L_x_58:
[----:B------:R-:W-:Y:S05]  /*26d0*/  BSYNC B1 ;  /* 0x0000000000017941 */ /* 0x000fea0003800000 */
.L_x_57:
        /* <DEDUP_REMOVED lines=11> */
.L_x_60:
[----:B------:R-:W-:Y:S05]  /*2790*/  BSYNC B1 ;  /* 0x0000000000017941 */ /* 0x000fea0003800000 */
.L_x_59:
[----:B---3--:R-:W-:Y:S01]  /*27a0*/  @!P4 IMAD R13, R38, R22, R15 ;  /* 0x00000016260dc224 */ /* 0x008fe200078e020f */
[----:B------:R-:W-:Y:S04]  /*27b0*/  BSSY B1, `(.L_x_61) ;  /* 0x0000006000017945 */ /* 0x000fe80003800000 */
[----:B------:R3:W-:Y:S01]  /*27c0*/  @!P4 STG.E.U8 desc[UR36][R6.64+0x18], R13 ;  /* 0x0000180d0600c986 */ /* 0x0007e2000c101124 */
[----:B------:R-:W-:Y:S05]  /*27d0*/  @P3 BRA `(.L_x_62) ;  /* 0x00000000000c3947 */ /* 0x000fea0003800000 */
[----:B------:R-:W5:Y:S02]  /*27e0*/  LDG.E.U8 R88, desc[UR36][R10.64+0x19] ;  /* 0x000019240a587981 */ /* 0x000f64000c1e1100 */
[----:B-----5:R-:W-:-:S05]  /*27f0*/  PRMT R12, R88, 0x8880, RZ ;  /* 0x00008880580c7816 */ /* 0x020fca00000000ff */
[----:B------:R-:W-:-:S07]  /*2800*/  IMAD R15, R12, R23, RZ ;  /* 0x000000170c0f7224 */ /* 0x000fce00078e02ff */
.L_x_62:
[----:B------:R-:W-:Y:S05]  /*2810*/  BSYNC B1 ;  /* 0x0000000000017941 */ /* 0x000fea0003800000 */
.L_x_61:
[----:B------:R-:W-:Y:S01]  /*2820*/  @!P3 IMAD R39, R39, R22, R15 ;  /* 0x000000162727b224 */ /* 0x000fe200078e020f */
[----:B------:R-:W-:Y:S04]  /*2830*/  BSSY B1, `(.L_x_63) ;  /* 0x0000006000017945 */ /* 0x000fe80003800000 */
[----:B------:R0:W-:Y:S01]  /*2840*/  @!P3 STG.E.U8 desc[UR36][R6.64+0x19], R39 ;  /* 0x000019270600b986 */ /* 0x0001e2000c101124 */
[----:B------:R-:W-:Y:S05]  /*2850*/  @P5 BRA `(.L_x_64) ;  /* 0x00000000000c5947 */ /* 0x000fea0003800000 */
[----:B------:R-:W5:Y:S02]  /*2860*/  LDG.E.U8 R88, desc[UR36][R8.64+0x20] ;  /* 0x0000202408587981 */ /* 0x000f64000c1e1100 */
[----:B-----5:R-:W-:-:S05]  /*2870*/  PRMT R12, R88, 0x8880, RZ ;  /* 0x00008880580c7816 */ /* 0x020fca00000000ff */
[----:B------:R-:W-:-:S07]  /*2880*/  IMAD R15, R12, R23, RZ ;  /* 0x000000170c0f7224 */ /* 0x000fce00078e02ff */
.L_x_64:
[----:B------:R-:W-:Y:S05]  /*2890*/  BSYNC B1 ;  /* 0x0000000000017941 */ /* 0x000fea0003800000 */
.L_x_63:
[----:B---3--:R-:W-:Y:S01]  /*28a0*/  @!P5 IMAD R13, R40, R22, R15 ;  /* 0x00000016280dd224 */ /* 0x008fe200078e020f */
[----:B------:R-:W-:Y:S04]  /*28b0*/  BSSY B1, `(.L_x_65) ;  /* 0x0000006000017945 */ /* 0x000fe80003800000 */
[----:B------:R3:W-:Y:S01]  /*28c0*/  @!P5 STG.E.U8 desc[UR36][R4.64+0x20], R13 ;  /* 0x0000200d0400d986 */ /* 0x0007e2000c101124 */
[----:B------:R-:W-:Y:S05]  /*28d0*/  @P2 BRA `(.L_x_66) ;  /* 0x00000000000c2947 */ /* 0x000fea0003800000 */
[----:B------:R-:W5:Y:S02]  /*28e0*/  LDG.E.U8 R88, desc[UR36][R8.64+0x21] ;  /* 0x0000212408587981 */ /* 0x000f64000c1e1100 */
[----:B-----5:R-:W-:-:S05]  /*28f0*/  PRMT R12, R88, 0x8880, RZ ;  /* 0x00008880580c7816 */ /* 0x020fca00000000ff */
[----:B------:R-:W-:-:S07]  /*2900*/  IMAD R15, R12, R23, RZ ;  /* 0x000000170c0f7224 */ /* 0x000fce00078e02ff */
.L_x_66:
[----:B------:R-:W-:Y:S05]  /*2910*/  BSYNC B1 ;  /* 0x0000000000017941 */ /* 0x000fea0003800000 */
.L_x_65:
        /* <DEDUP_REMOVED lines=11> */
.L_x_68:
[----:B------:R-:W-:Y:S05]  /*29d0*/  BSYNC B1 ;  /* 0x0000000000017941 */ /* 0x000fea0003800000 */
.L_x_67:
[----:B---3--:R-:W-:Y:S01]  /*29e0*/  @!P4 IMAD R13, R42, R22, R15 ;  /* 0x000000162a0dc224 */ /* 0x008fe200078e020f */
[----:B------:R-:W-:Y:S04]  /*29f0*/  BSSY B1, `(.L_x_69) ;  /* 0x0000006000017945 */ /* 0x000fe80003800000 */
[----:B------:R3:W-:Y:S01]  /*2a00*/  @!P4 STG.E.U8 desc[UR36][R6.64+0x20], R13 ;  /* 0x0000200d0600c986 */ /* 0x0007e2000c101124 */
[----:B------:R-:W-:Y:S05]  /*2a10*/  @P3 BRA `(.L_x_70) ;  /* 0x00000000000c3947 */ /* 0x000fea0003800000 */
[----:B------:R-:W5:Y:S02]  /*2a20*/  LDG.E.U8 R88, desc[UR36][R10.64+0x21] ;  /* 0x000021240a587981 */ /* 0x000f64000c1e1100 */
[----:B-----5:R-:W-:-:S05]  /*2a30*/  PRMT R12, R88, 0x8880, RZ ;  /* 0x00008880580c7816 */ /* 0x020fca00000000ff */
[----:B------:R-:W-:-:S07]  /*2a40*/  IMAD R15, R12, R23, RZ ;  /* 0x000000170c0f7224 */ /* 0x000fce00078e02ff */
.L_x_70:
[----:B------:R-:W-:Y:S05]  /*2a50*/  BSYNC B1 ;  /* 0x0000000000017941 */ /* 0x000fea0003800000 */
.L_x_69:
[----:B------:R-:W-:Y:S01]  /*2a60*/  @!P3 IMAD R43, R43, R22, R15 ;  /* 0x000000162b2bb224 */ /* 0x000fe200078e020f */
[----:B------:R-:W-:Y:S04]  /*2a70*/  BSSY B1, `(.L_x_71) ;  /* 0x0000006000017945 */ /* 0x000fe80003800000 */
[----:B------:R0:W-:Y:S01]  /*2a80*/  @!P3 STG.E.U8 desc[UR36][R6.64+0x21], R43 ;  /* 0x0000212b0600b986 */ /* 0x0001e2000c101124 */
[----:B------:R-:W-:Y:S05]  /*2a90*/  @P5 BRA `(.L_x_72) ;  /* 0x00000000000c5947 */ /* 0x000fea0003800000 */
[----:B------:R-:W5:Y:S02]  /*2aa0*/  LDG.E.U8 R88, desc[UR36][R8.64+0x28] ;  /* 0x0000282408587981 */ /* 0x000f64000c1e1100 */
[----:B-----5:R-:W-:-:S05]  /*2ab0*/  PRMT R12, R88, 0x8880, RZ ;  /* 0x00008880580c7816 */ /* 0x020fca00000000ff */
[----:B------:R-:W-:-:S07]  /*2ac0*/  IMAD R15, R12, R23, RZ ;  /* 0x000000170c0f7224 */ /* 0x000fce00078e02ff */
.L_x_72:
[----:B------:R-:W-:Y:S05]  /*2ad0*/  BSYNC B1 ;  /* 0x0000000000017941 */ /* 0x000fea0003800000 */
.L_x_71:
[----:B---3--:R-:W-:Y:S01]  /*2ae0*/  @!P5 IMAD R13, R44, R22, R15 ;  /* 0x000000162c0dd224 */ /* 0x008fe200078e020f */
[----:B------:R-:W-:Y:S04]  /*2af0*/  BSSY B1, `(.L_x_73) ;  /* 0x0000006000017945 */ /* 0x000fe80003800000 */
[----:B------:R3:W-:Y:S01]  /*2b00*/  @!P5 STG.E.U8 desc[UR36][R4.64+0x28], R13 ;  /* 0x0000280d0400d986 */ /* 0x0007e2000c101124 */
[----:B------:R-:W-:Y:S05]  /*2b10*/  @P2 BRA `(.L_x_74) ;  /* 0x00000000000c2947 */ /* 0x000fea0003800000 */
[----:B------:R-:W5:Y:S02]  /*2b20*/  LDG.E.U8 R88, desc[UR36][R8.64+0x29] ;  /* 0x0000292408587981 */ /* 0x000f64000c1e1100 */
[----:B-----5:R-:W-:-:S05]  /*2b30*/  PRMT R12, R88, 0x8880, RZ ;  /* 0x00008880580c7816 */ /* 0x020fca00000000ff */
[----:B------:R-:W-:-:S07]  /*2b40*/  IMAD R15, R12, R23, RZ ;  /* 0x000000170c0f7224 */ /* 0x000fce00078e02ff */
.L_x_74:
[----:B------:R-:W-:Y:S05]  /*2b50*/  BSYNC B1 ;  /* 0x0000000000017941 */ /* 0x000fea0003800000 */
.L_x_73:
        /* <DEDUP_REMOVED lines=11> */
.L_x_76:
[----:B------:R-:W-:Y:S05]  /*2c10*/  BSYNC B1 ;  /* 0x0000000000017941 */ /* 0x000fea0003800000 */
.L_x_75:
[----:B---3--:R-:W-:Y:S01]  /*2c20*/  @!P4 IMAD R13, R46, R22, R15 ;  /* 0x000000162e0dc224 */ /* 0x008fe200078e020f */
[----:B------:R-:W-:Y:S04]  /*2c30*/  BSSY B1, `(.L_x_77) ;  /* 0x0000006000017945 */ /* 0x000fe80003800000 */
[----:B------:R3:W-:Y:S01]  /*2c40*/  @!P4 STG.E.U8 desc[UR36][R6.64+0x28], R13 ;  /* 0x0000280d0600c986 */ /* 0x0007e2000c101124 */
[----:B------:R-:W-:Y:S05]  /*2c50*/  @P3 BRA `(.L_x_78) ;  /* 0x00000000000c3947 */ /* 0x000fea0003800000 */
[----:B------:R-:W5:Y:S02]  /*2c60*/  LDG.E.U8 R88, desc[UR36][R10.64+0x29] ;  /* 0x000029240a587981 */ /* 0x000f64000c1e1100 */
[----:B-----5:R-:W-:-:S05]  /*2c70*/  PRMT R12, R88, 0x8880, RZ ;  /* 0x00008880580c7816 */ /* 0x020fca00000000ff */
[----:B------:R-:W-:-:S07]  /*2c80*/  IMAD R15, R12, R23, RZ ;  /* 0x000000170c0f7224 */ /* 0x000fce00078e02ff */
.L_x_78:
[----:B------:R-:W-:Y:S05]  /*2c90*/  BSYNC B1 ;  /* 0x0000000000017941 */ /* 0x000fea0003800000 */
.L_x_77:
[----:B------:R-:W-:Y:S01]  /*2ca0*/  @!P3 IMAD R47, R47, R22, R15 ;  /* 0x000000162f2fb224 */ /* 0x000fe200078e020f */
[----:B------:R-:W-:Y:S04]  /*2cb0*/  BSSY B1, `(.L_x_79) ;  /* 0x0000006000017945 */ /* 0x000fe80003800000 */
[----:B------:R0:W-:Y:S01]  /*2cc0*/  @!P3 STG.E.U8 desc[UR36][R6.64+0x29], R47 ;  /* 0x0000292f0600b986 */ /* 0x0001e2000c101124 */
[----:B------:R-:W-:Y:S05]  /*2cd0*/  @P5 BRA `(.L_x_80) ;  /* 0x00000000000c5947 */ /* 0x000fea0003800000 */
[----:B------:R-:W5:Y:S02]  /*2ce0*/  LDG.E.U8 R88, desc[UR36][R8.64+0x30] ;  /* 0x0000302408587981 */ /* 0x000f64000c1e1100 */
[----:B-----5:R-:W-:-:S05]  /*2cf0*/  PRMT R12, R88, 0x8880, RZ ;  /* 0x00008880580c7816 */ /* 0x020fca00000000ff */
[----:B------:R-:W-:-:S07]  /*2d00*/  IMAD R15, R12, R23, RZ ;  /* 0x000000170c0f7224 */ /* 0x000fce00078e02ff */
.L_x_80:
[----:B------:R-:W-:Y:S05]  /*2d10*/  BSYNC B1 ;  /* 0x0000000000017941 */ /* 0x000fea0003800000 */
.L_x_79:
[----:B---3--:R-:W-:Y:S01]  /*2d20*/  @!P5 IMAD R13, R48, R22, R15 ;  /* 0x00000016300dd224 */ /* 0x008fe200078e020f */
[----:B------:R-:W-:Y:S04]  /*2d30*/  BSSY B1, `(.L_x_81) ;  /* 0x0000006000017945 */ /* 0x000fe80003800000 */
[----:B------:R3:W-:Y:S01]  /*2d40*/  @!P5 STG.E.U8 desc[UR36][R4.64+0x30], R13 ;  /* 0x0000300d0400d986 */ /* 0x0007e2000c101124 */
[----:B------:R-:W-:Y:S05]  /*2d50*/  @P2 BRA `(.L_x_82) ;  /* 0x00000000000c2947 */ /* 0x000fea0003800000 */
[----:B------:R-:W5:Y:S02]  /*2d60*/  LDG.E.U8 R88, desc[UR36][R8.64+0x31] ;  /* 0x0000312408587981 */ /* 0x000f64000c1e1100 */
[----:B-----5:R-:W-:-:S05]  /*2d70*/  PRMT R12, R88, 0x8880, RZ ;  /* 0x00008880580c7816 */ /* 0x020fca00000000ff */
[----:B------:R-:W-:-:S07]  /*2d80*/  IMAD R15, R12, R23, RZ ;  /* 0x000000170c0f7224 */ /* 0x000fce00078e02ff */
.L_x_82:
[----:B------:R-:W-:Y:S05]  /*2d90*/  BSYNC B1 ;  /* 0x0000000000017941 */ /* 0x000fea0003800000 */
.L_x_81:
        /* <DEDUP_REMOVED lines=11> */
.L_x_84:
[----:B------:R-:W-:Y:S05]  /*2e50*/  BSYNC B1 ;  /* 0x0000000000017941 */ /* 0x000fea0003800000 */
.L_x_83:
[----:B---3--:R-:W-:Y:S01]  /*2e60*/  @!P4 IMAD R13, R50, R22, R15 ;  /* 0x00000016320dc224 */ /* 0x008fe200078e020f */
[----:B------:R-:W-:Y:S04]  /*2e70*/  BSSY B1, `(.L_x_85) ;  /* 0x0000006000017945 */ /* 0x000fe80003800000 */
[----:B------:R3:W-:Y:S01]  /*2e80*/  @!P4 STG.E.U8 desc[UR36][R6.64+0x30], R13 ;  /* 0x0000300d0600c986 */ /* 0x0007e2000c101124 */
[----:B------:R-:W-:Y:S05]  /*2e90*/  @P3 BRA `(.L_x_86) ;  /* 0x00000000000c3947 */ /* 0x000fea0003800000 */
[----:B------:R-:W5:Y:S02]  /*2ea0*/  LDG.E.U8 R88, desc[UR36][R10.64+0x31] ;  /* 0x000031240a587981 */ /* 0x000f64000c1e1100 */
[----:B-----5:R-:W-:-:S05]  /*2eb0*/  PRMT R12, R88, 0x8880, RZ ;  /* 0x00008880580c7816 */ /* 0x020fca00000000ff */
[----:B------:R-:W-:-:S07]  /*2ec0*/  IMAD R15, R12, R23, RZ ;  /* 0x000000170c0f7224 */ /* 0x000fce00078e02ff */
.L_x_86:
[----:B------:R-:W-:Y:S05]  /*2ed0*/  BSYNC B1 ;  /* 0x0000000000017941 */ /* 0x000fea0003800000 */
.L_x_85:
[----:B------:R-:W-:Y:S01]  /*2ee0*/  @!P3 IMAD R51, R51, R22, R15 ;  /* 0x000000163333b224 */ /* 0x000fe200078e020f */
[----:B------:R-:W-:Y:S04]  /*2ef0*/  BSSY B1, `(.L_x_87) ;  /* 0x0000006000017945 */ /* 0x000fe80003800000 */
[----:B------:R0:W-:Y:S01]  /*2f00*/  @!P3 STG.E.U8 desc[UR36][R6.64+0x31], R51 ;  /* 0x000031330600b986 */ /* 0x0001e2000c101124 */
[----:B------:R-:W-:Y:S05]  /*2f10*/  @P5 BRA `(.L_x_88) ;  /* 0x00000000000c5947 */ /* 0x000fea0003800000 */
[----:B------:R-:W5:Y:S02]  /*2f20*/  LDG.E.U8 R88, desc[UR36][R8.64+0x38] ;  /* 0x0000382408587981 */ /* 0x000f64000c1e1100 */
[----:B-----5:R-:W-:-:S05]  /*2f30*/  PRMT R12, R88, 0x8880, RZ ;  /* 0x00008880580c7816 */ /* 0x020fca00000000ff */
[----:B------:R-:W-:-:S07]  /*2f40*/  IMAD R15, R12, R23, RZ ;  /* 0x000000170c0f7224 */ /* 0x000fce00078e02ff */
.L_x_88:
[----:B------:R-:W-:Y:S05]  /*2f50*/  BSYNC B1 ;  /* 0x0000000000017941 */ /* 0x000fea0003800000 */
.L_x_87:
[----:B---3--:R-:W-:Y:S01]  /*2f60*/  @!P5 IMAD R13, R52, R22, R15 ;  /* 0x00000016340dd224 */ /* 0x008fe200078e020f */
[----:B------:R-:W-:Y:S04]  /*2f70*/  BSSY B1, `(.L_x_89) ;  /* 0x0000006000017945 */ /* 0x000fe80003800000 */
[----:B------:R3:W-:Y:S01]  /*2f80*/  @!P5 STG.E.U8 desc[UR36][R4.64+0x38], R13 ;  /* 0x0000380d0400d986 */ /* 0x0007e2000c101124 */
[----:B------:R-:W-:Y:S05]  /*2f90*/  @P2 BRA `(.L_x_90) ;  /* 0x00000000000c2947 */ /* 0x000fea0003800000 */
[----:B------:R-:W5:Y:S02]  /*2fa0*/  LDG.E.U8 R88, desc[UR36][R8.64+0x39] ;  /* 0x0000392408587981 */ /* 0x000f64000c1e1100 */
[----:B-----5:R-:W-:-:S05]  /*2fb0*/  PRMT R12, R88, 0x8880, RZ ;  /* 0x00008880580c7816 */ /* 0x020fca00000000ff */
[----:B------:R-:W-:-:S07]  /*2fc0*/  IMAD R15, R12, R23, RZ ;  /* 0x000000170c0f7224 */ /* 0x000fce00078e02ff */
.L_x_90:
[----:B------:R-:W-:Y:S05]  /*2fd0*/  BSYNC B1 ;  /* 0x0000000000017941 */ /* 0x000fea0003800000 */
.L_x_89:
        /* <DEDUP_REMOVED lines=11> */
.L_x_92:
[----:B------:R-:W-:Y:S05]  /*3090*/  BSYNC B1 ;  /* 0x0000000000017941 */ /* 0x000fea0003800000 */
.L_x_91:
[----:B---3--:R-:W-:Y:S01]  /*30a0*/  @!P4 IMAD R13, R54, R22, R15 ;  /* 0x00000016360dc224 */ /* 0x008fe200078e020f */
[----:B------:R-:W-:Y:S04]  /*30b0*/  BSSY B1, `(.L_x_93) ;  /* 0x0000006000017945 */ /* 0x000fe80003800000 */
[----:B------:R3:W-:Y:S01]  /*30c0*/  @!P4 STG.E.U8 desc[UR36][R6.64+0x38], R13 ;  /* 0x0000380d0600c986 */ /* 0x0007e2000c101124 */
[----:B------:R-:W-:Y:S05]  /*30d0*/  @P3 BRA `(.L_x_94) ;  /* 0x00000000000c3947 */ /* 0x000fea0003800000 */
[----:B------:R-:W5:Y:S02]  /*30e0*/  LDG.E.U8 R88, desc[UR36][R10.64+0x39] ;  /* 0x000039240a587981 */ /* 0x000f64000c1e1100 */
[----:B-----5:R-:W-:-:S05]  /*30f0*/  PRMT R12, R88, 0x8880, RZ ;  /* 0x00008880580c7816 */ /* 0x020fca00000000ff */
[----:B------:R-:W-:-:S07]  /*3100*/  IMAD R15, R12, R23, RZ ;  /* 0x000000170c0f7224 */ /* 0x000fce00078e02ff */
.L_x_94:
[----:B------:R-:W-:Y:S05]  /*3110*/  BSYNC B1 ;  /* 0x0000000000017941 */ /* 0x000fea0003800000 */
.L_x_93:
[----:B------:R-:W-:Y:S01]  /*3120*/  @!P3 IMAD R55, R55, R22, R15 ;  /* 0x000000163737b224 */ /* 0x000fe200078e020f */
[----:B------:R-:W-:Y:S04]  /*3130*/  BSSY B1, `(.L_x_95) ;  /* 0x0000006000017945 */ /* 0x000fe80003800000 */
[----:B------:R0:W-:Y:S01]  /*3140*/  @!P3 STG.E.U8 desc[UR36][R6.64+0x39], R55 ;  /* 0x000039370600b986 */ /* 0x0001e2000c101124 */
[----:B------:R-:W-:Y:S05]  /*3150*/  @P5 BRA `(.L_x_96) ;  /* 0x00000000000c5947 */ /* 0x000fea0003800000 */
[----:B------:R-:W5:Y:S02]  /*3160*/  LDG.E.U8 R88, desc[UR36][R8.64+0x40] ;  /* 0x0000402408587981 */ /* 0x000f64000c1e1100 */
[----:B-----5:R-:W-:-:S05]  /*3170*/  PRMT R12, R88, 0x8880, RZ ;  /* 0x00008880580c7816 */ /* 0x020fca00000000ff */
[----:B------:R-:W-:-:S07]  /*3180*/  IMAD R15, R12, R23, RZ ;  /* 0x000000170c0f7224 */ /* 0x000fce00078e02ff */
.L_x_96:
[----:B------:R-:W-:Y:S05]  /*3190*/  BSYNC B1 ;  /* 0x0000000000017941 */ /* 0x000fea0003800000 */
.L_x_95:
[----:B---3--:R-:W-:Y:S01]  /*31a0*/  @!P5 IMAD R13, R56, R22, R15 ;  /* 0x00000016380dd224 */ /* 0x008fe200078e020f */
[----:B------:R-:W-:Y:S04]  /*31b0*/  BSSY B1, `(.L_x_97) ;  /* 0x0000006000017945 */ /* 0x000fe80003800000 */
[----:B------:R3:W-:Y:S01]  /*31c0*/  @!P5 STG.E.U8 desc[UR36][R4.64+0x40], R13 ;  /* 0x0000400d0400d986 */ /* 0x0007e2000c101124 */
[----:B------:R-:W-:Y:S05]  /*31d0*/  @P2 BRA `(.L_x_98) ;  /* 0x00000000000c2947 */ /* 0x000fea0003800000 */
[----:B------:R-:W5:Y:S02]  /*31e0*/  LDG.E.U8 R88, desc[UR36][R8.64+0x41] ;  /* 0x0000412408587981 */ /* 0x000f64000c1e1100 */
[----:B-----5:R-:W-:-:S05]  /*31f0*/  PRMT R12, R88, 0x8880, RZ ;  /* 0x00008880580c7816 */ /* 0x020fca00000000ff */
[----:B------:R-:W-:-:S07]  /*3200*/  IMAD R15, R12, R23, RZ ;  /* 0x000000170c0f7224 */ /* 0x000fce00078e02ff */
.L_x_98:
[----:B------:R-:W-:Y:S05]  /*3210*/  BSYNC B1 ;  /* 0x0000000000017941 */ /* 0x000fea0003800000 */
.L_x_97:
        /* <DEDUP_REMOVED lines=11> */
.L_x_100:
[----:B------:R-:W-:Y:S05]  /*32d0*/  BSYNC B1 ;  /* 0x0000000000017941 */ /* 0x000fea0003800000 */
.L_x_99:
[----:B---3--:R-:W-:Y:S01]  /*32e0*/  @!P4 IMAD R13, R58, R22, R15 ;  /* 0x000000163a0dc224 */ /* 0x008fe200078e020f */
[----:B------:R-:W-:Y:S04]  /*32f0*/  BSSY B1, `(.L_x_101) ;  /* 0x0000006000017945 */ /* 0x000fe80003800000 */
[----:B------:R3:W-:Y:S01]  /*3300*/  @!P4 STG.E.U8 desc[UR36][R6.64+0x40], R13 ;  /* 0x0000400d0600c986 */ /* 0x0007e2000c101124 */
[----:B------:R-:W-:Y:S05]  /*3310*/  @P3 BRA `(.L_x_102) ;  /* 0x00000000000c3947 */ /* 0x000fea0003800000 */
[----:B------:R-:W5:Y:S02]  /*3320*/  LDG.E.U8 R88, desc[UR36][R10.64+0x41] ;  /* 0x000041240a587981 */ /* 0x000f64000c1e1100 */
[----:B-----5:R-:W-:-:S05]  /*3330*/  PRMT R12, R88, 0x8880, RZ ;  /* 0x00008880580c7816 */ /* 0x020fca00000000ff */
[----:B------:R-:W-:-:S07]  /*3340*/  IMAD R15, R12, R23, RZ ;  /* 0x000000170c0f7224 */ /* 0x000fce00078e02ff */
.L_x_102:
[----:B------:R-:W-:Y:S05]  /*3350*/  BSYNC B1 ;  /* 0x0000000000017941 */ /* 0x000fea0003800000 */
.L_x_101:
[----:B------:R-:W-:Y:S01]  /*3360*/  @!P3 IMAD R59, R59, R22, R15 ;  /* 0x000000163b3bb224 */ /* 0x000fe200078e020f */
[----:B------:R-:W-:Y:S04]  /*3370*/  BSSY B1, `(.L_x_103) ;  /* 0x0000006000017945 */ /* 0x000fe80003800000 */
[----:B------:R0:W-:Y:S01]  /*3380*/  @!P3 STG.E.U8 desc[UR36][R6.64+0x41], R59 ;  /* 0x0000413b0600b986 */ /* 0x0001e2000c101124 */
[----:B------:R-:W-:Y:S05]  /*3390*/  @P5 BRA `(.L_x_104) ;  /* 0x00000000000c5947 */ /* 0x000fea0003800000 */
[----:B------:R-:W5:Y:S02]  /*33a0*/  LDG.E.U8 R88, desc[UR36][R8.64+0x48] ;  /* 0x0000482408587981 */ /* 0x000f64000c1e1100 */
[----:B-----5:R-:W-:-:S05]  /*33b0*/  PRMT R12, R88, 0x8880, RZ ;  /* 0x00008880580c7816 */ /* 0x020fca00000000ff */
[----:B------:R-:W-:-:S07]  /*33c0*/  IMAD R15, R12, R23, RZ ;  /* 0x000000170c0f7224 */ /* 0x000fce00078e02ff */
.L_x_104:
[----:B------:R-:W-:Y:S05]  /*33d0*/  BSYNC B1 ;  /* 0x0000000000017941 */ /* 0x000fea0003800000 */
.L_x_103:
[----:B---3--:R-:W-:Y:S01]  /*33e0*/  @!P5 IMAD R13, R60, R22, R15 ;  /* 0x000000163c0dd224 */ /* 0x008fe200078e020f */
[----:B------:R-:W-:Y:S04]  /*33f0*/  BSSY B1, `(.L_x_105) ;  /* 0x0000006000017945 */ /* 0x000fe80003800000 */
[----:B------:R3:W-:Y:S01]  /*3400*/  @!P5 STG.E.U8 desc[UR36][R4.64+0x48], R13 ;  /* 0x0000480d0400d986 */ /* 0x0007e2000c101124 */
[----:B------:R-:W-:Y:S05]  /*3410*/  @P2 BRA `(.L_x_106) ;  /* 0x00000000000c2947 */ /* 0x000fea0003800000 */
[----:B------:R-:W5:Y:S02]  /*3420*/  LDG.E.U8 R88, desc[UR36][R8.64+0x49] ;  /* 0x0000492408587981 */ /* 0x000f64000c1e1100 */
[----:B-----5:R-:W-:-:S05]  /*3430*/  PRMT R12, R88, 0x8880, RZ ;  /* 0x00008880580c7816 */ /* 0x020fca00000000ff */
[----:B------:R-:W-:-:S07]  /*3440*/  IMAD R15, R12, R23, RZ ;  /* 0x000000170c0f7224 */ /* 0x000fce00078e02ff */
.L_x_106:
[----:B------:R-:W-:Y:S05]  /*3450*/  BSYNC B1 ;  /* 0x0000000000017941 */ /* 0x000fea0003800000 */
.L_x_105:
        /* <DEDUP_REMOVED lines=11> */
.L_x_108:
[----:B------:R-:W-:Y:S05]  /*3510*/  BSYNC B1 ;  /* 0x0000000000017941 */ /* 0x000fea0003800000 */
.L_x_107:
[----:B---3--:R-:W-:Y:S01]  /*3520*/  @!P4 IMAD R13, R62, R22, R15 ;  /* 0x000000163e0dc224 */ /* 0x008fe200078e020f */
[----:B------:R-:W-:Y:S04]  /*3530*/  BSSY B1, `(.L_x_109) ;  /* 0x0000006000017945 */ /* 0x000fe80003800000 */
[----:B------:R3:W-:Y:S01]  /*3540*/  @!P4 STG.E.U8 desc[UR36][R6.64+0x48], R13 ;  /* 0x0000480d0600c986 */ /* 0x0007e2000c101124 */
[----:B------:R-:W-:Y:S05]  /*3550*/  @P3 BRA `(.L_x_110) ;  /* 0x00000000000c3947 */ /* 0x000fea0003800000 */
[----:B------:R-:W5:Y:S02]  /*3560*/  LDG.E.U8 R88, desc[UR36][R10.64+0x49] ;  /* 0x000049240a587981 */ /* 0x000f64000c1e1100 */
[----:B-----5:R-:W-:-:S05]  /*3570*/  PRMT R12, R88, 0x8880, RZ ;  /* 0x00008880580c7816 */ /* 0x020fca00000000ff */
[----:B------:R-:W-:-:S07]  /*3580*/  IMAD R15, R12, R23, RZ ;  /* 0x000000170c0f7224 */ /* 0x000fce00078e02ff */
.L_x_110:
[----:B------:R-:W-:Y:S05]  /*3590*/  BSYNC B1 ;  /* 0x0000000000017941 */ /* 0x000fea0003800000 */
.L_x_109:
[----:B------:R-:W-:Y:S01]  /*35a0*/  @!P3 IMAD R63, R63, R22, R15 ;  /* 0x000000163f3fb224 */ /* 0x000fe200078e020f */
[----:B------:R-:W-:Y:S04]  /*35b0*/  BSSY B1, `(.L_x_111) ;  /* 0x0000006000017945 */ /* 0x000fe80003800000 */
[----:B------:R0:W-:Y:S01]  /*35c0*/  @!P3 STG.E.U8 desc[UR36][R6.64+0x49], R63 ;  /* 0x0000493f0600b986 */ /* 0x0001e2000c101124 */
[----:B------:R-:W-:Y:S05]  /*35d0*/  @P5 BRA `(.L_x_112) ;  /* 0x00000000000c5947 */ /* 0x000fea0003800000 */
[----:B------:R-:W5:Y:S02]  /*35e0*/  LDG.E.U8 R88, desc[UR36][R8.64+0x50] ;  /* 0x0000502408587981 */ /* 0x000f64000c1e1100 */
[----:B-----5:R-:W-:-:S05]  /*35f0*/  PRMT R12, R88, 0x8880, RZ ;  /* 0x00008880580c7816 */ /* 0x020fca00000000ff */
[----:B------:R-:W-:-:S07]  /*3600*/  IMAD R15, R12, R23, RZ ;  /* 0x000000170c0f7224 */ /* 0x000fce00078e02ff */
.L_x_112:
[----:B------:R-:W-:Y:S05]  /*3610*/  BSYNC B1 ;  /* 0x0000000000017941 */ /* 0x000fea0003800000 */
.L_x_111:
[----:B---3--:R-:W-:Y:S01]  /*3620*/  @!P5 IMAD R13, R64, R22, R15 ;  /* 0x00000016400dd224 */ /* 0x008fe200078e020f */
[----:B------:R-:W-:Y:S04]  /*3630*/  BSSY B1, `(.L_x_113) ;  /* 0x0000006000017945 */ /* 0x000fe80003800000 */
[----:B------:R3:W-:Y:S01]  /*3640*/  @!P5 STG.E.U8 desc[UR36][R4.64+0x50], R13 ;  /* 0x0000500d0400d986 */ /* 0x0007e2000c101124 */
[----:B------:R-:W-:Y:S05]  /*3650*/  @P2 BRA `(.L_x_114) ;  /* 0x00000000000c2947 */ /* 0x000fea0003800000 */
[----:B------:R-:W5:Y:S02]  /*3660*/  LDG.E.U8 R88, desc[UR36][R8.64+0x51] ;  /* 0x0000512408587981 */ /* 0x000f64000c1e1100 */
[----:B-----5:R-:W-:-:S05]  /*3670*/  PRMT R12, R88, 0x8880, RZ ;  /* 0x00008880580c7816 */ /* 0x020fca00000000ff */
[----:B------:R-:W-:-:S07]  /*3680*/  IMAD R15, R12, R23, RZ ;  /* 0x000000170c0f7224 */ /* 0x000fce00078e02ff */
.L_x_114:
[----:B------:R-:W-:Y:S05]  /*3690*/  BSYNC B1 ;  /* 0x0000000000017941 */ /* 0x000fea0003800000 */
.L_x_113:
        /* <DEDUP_REMOVED lines=11> */
.L_x_116:
[----:B------:R-:W-:Y:S05]  /*3750*/  BSYNC B1 ;  /* 0x0000000000017941 */ /* 0x000fea0003800000 */
.L_x_115:
[----:B---3--:R-:W-:Y:S01]  /*3760*/  @!P4 IMAD R13, R66, R22, R15 ;  /* 0x00000016420dc224 */ /* 0x008fe200078e020f */
[----:B------:R-:W-:Y:S04]  /*3770*/  BSSY B1, `(.L_x_117) ;  /* 0x0000006000017945 */ /* 0x000fe80003800000 */
[----:B------:R3:W-:Y:S01]  /*3780*/  @!P4 STG.E.U8 desc[UR36][R6.64+0x50], R13 ;  /* 0x0000500d0600c986 */ /* 0x0007e2000c101124 */
[----:B------:R-:W-:Y:S05]  /*3790*/  @P3 BRA `(.L_x_118) ;  /* 0x00000000000c3947 */ /* 0x000fea0003800000 */
[----:B------:R-:W5:Y:S02]  /*37a0*/  LDG.E.U8 R88, desc[UR36][R10.64+0x51] ;  /* 0x000051240a587981 */ /* 0x000f64000c1e1100 */
[----:B-----5:R-:W-:-:S05]  /*37b0*/  PRMT R12, R88, 0x8880, RZ ;  /* 0x00008880580c7816 */ /* 0x020fca00000000ff */
[----:B------:R-:W-:-:S07]  /*37c0*/  IMAD R15, R12, R23, RZ ;  /* 0x000000170c0f7224 */ /* 0x000fce00078e02ff */
.L_x_118:
[----:B------:R-:W-:Y:S05]  /*37d0*/  BSYNC B1 ;  /* 0x0000000000017941 */ /* 0x000fea0003800000 */
.L_x_117:
[----:B------:R-:W-:Y:S01]  /*37e0*/  @!P3 IMAD R67, R67, R22, R15 ;  /* 0x000000164343b224 */ /* 0x000fe200078e020f */
[----:B------:R-:W-:Y:S04]  /*37f0*/  BSSY B1, `(.L_x_119) ;  /* 0x0000006000017945 */ /* 0x000fe80003800000 */
[----:B------:R0:W-:Y:S01]  /*3800*/  @!P3 STG.E.U8 desc[UR36][R6.64+0x51], R67 ;  /* 0x000051430600b986 */ /* 0x0001e2000c101124 */
[----:B------:R-:W-:Y:S05]  /*3810*/  @P5 BRA `(.L_x_120) ;  /* 0x00000000000c5947 */ /* 0x000fea0003800000 */
[----:B------:R-:W5:Y:S02]  /*3820*/  LDG.E.U8 R88, desc[UR36][R8.64+0x58] ;  /* 0x0000582408587981 */ /* 0x000f64000c1e1100 */
[----:B-----5:R-:W-:-:S05]  /*3830*/  PRMT R12, R88, 0x8880, RZ ;  /* 0x00008880580c7816 */ /* 0x020fca00000000ff */
[----:B------:R-:W-:-:S07]  /*3840*/  IMAD R15, R12, R23, RZ ;  /* 0x000000170c0f7224 */ /* 0x000fce00078e02ff */
.L_x_120:
[----:B------:R-:W-:Y:S05]  /*3850*/  BSYNC B1 ;  /* 0x0000000000017941 */ /* 0x000fea0003800000 */
.L_x_119:
[----:B---3--:R-:W-:Y:S01]  /*3860*/  @!P5 IMAD R13, R68, R22, R15 ;  /* 0x00000016440dd224 */ /* 0x008fe200078e020f */
[----:B------:R-:W-:Y:S04]  /*3870*/  BSSY B1, `(.L_x_121) ;  /* 0x0000006000017945 */ /* 0x000fe80003800000 */
[----:B------:R3:W-:Y:S01]  /*3880*/  @!P5 STG.E.U8 desc[UR36][R4.64+0x58], R13 ;  /* 0x0000580d0400d986 */ /* 0x0007e2000c101124 */
[----:B------:R-:W-:Y:S05]  /*3890*/  @P2 BRA `(.L_x_122) ;  /* 0x00000000000c2947 */ /* 0x000fea0003800000 */
[----:B------:R-:W5:Y:S02]  /*38a0*/  LDG.E.U8 R88, desc[UR36][R8.64+0x59] ;  /* 0x0000592408587981 */ /* 0x000f64000c1e1100 */
[----:B-----5:R-:W-:-:S05]  /*38b0*/  PRMT R12, R88, 0x8880, RZ ;  /* 0x00008880580c7816 */ /* 0x020fca00000000ff */
[----:B------:R-:W-:-:S07]  /*38c0*/  IMAD R15, R12, R23, RZ ;  /* 0x000000170c0f7224 */ /* 0x000fce00078e02ff */
.L_x_122:
[----:B------:R-:W-:Y:S05]  /*38d0*/  BSYNC B1 ;  /* 0x0000000000017941 */ /* 0x000fea0003800000 */
.L_x_121:
        /* <DEDUP_REMOVED lines=11> */
.L_x_124:
[----:B------:R-:W-:Y:S05]  /*3990*/  BSYNC B1 ;  /* 0x0000000000017941 */ /* 0x000fea0003800000 */
.L_x_123:
[----:B---3--:R-:W-:Y:S01]  /*39a0*/  @!P4 IMAD R13, R70, R22, R15 ;  /* 0x00000016460dc224 */ /* 0x008fe200078e020f */
[----:B------:R-:W-:Y:S04]  /*39b0*/  BSSY B1, `(.L_x_125) ;  /* 0x0000006000017945 */ /* 0x000fe80003800000 */
[----:B------:R3:W-:Y:S01]  /*39c0*/  @!P4 STG.E.U8 desc[UR36][R6.64+0x58], R13 ;  /* 0x0000580d0600c986 */ /* 0x0007e2000c101124 */
[----:B------:R-:W-:Y:S05]  /*39d0*/  @P3 BRA `(.L_x_126) ;  /* 0x00000000000c3947 */ /* 0x000fea0003800000 */
[----:B------:R-:W5:Y:S02]  /*39e0*/  LDG.E.U8 R88, desc[UR36][R10.64+0x59] ;  /* 0x000059240a587981 */ /* 0x000f64000c1e1100 */
[----:B-----5:R-:W-:-:S05]  /*39f0*/  PRMT R12, R88, 0x8880, RZ ;  /* 0x00008880580c7816 */ /* 0x020fca00000000ff */
[----:B------:R-:W-:-:S07]  /*3a00*/  IMAD R15, R12, R23, RZ ;  /* 0x000000170c0f7224 */ /* 0x000fce00078e02ff */
.L_x_126:
[----:B------:R-:W-:Y:S05]  /*3a10*/  BSYNC B1 ;  /* 0x0000000000017941 */ /* 0x000fea0003800000 */
.L_x_125:
[----:B------:R-:W-:Y:S01]  /*3a20*/  @!P3 IMAD R71, R71, R22, R15 ;  /* 0x000000164747b224 */ /* 0x000fe200078e020f */
[----:B------:R-:W-:Y:S04]  /*3a30*/  BSSY B1, `(.L_x_127) ;  /* 0x0000006000017945 */ /* 0x000fe80003800000 */
[----:B------:R0:W-:Y:S01]  /*3a40*/  @!P3 STG.E.U8 desc[UR36][R6.64+0x59], R71 ;  /* 0x000059470600b986 */ /* 0x0001e2000c101124 */
[----:B------:R-:W-:Y:S05]  /*3a50*/  @P5 BRA `(.L_x_128) ;  /* 0x00000000000c5947 */ /* 0x000fea0003800000 */
[----:B------:R-:W5:Y:S02]  /*3a60*/  LDG.E.U8 R88, desc[UR36][R8.64+0x60] ;  /* 0x0000602408587981 */ /* 0x000f64000c1e1100 */
[----:B-----5:R-:W-:-:S05]  /*3a70*/  PRMT R12, R88, 0x8880, RZ ;  /* 0x00008880580c7816 */ /* 0x020fca00000000ff */
[----:B------:R-:W-:-:S07]  /*3a80*/  IMAD R15, R12, R23, RZ ;  /* 0x000000170c0f7224 */ /* 0x000fce00078e02ff */
.L_x_128:
[----:B------:R-:W-:Y:S05]  /*3a90*/  BSYNC B1 ;  /* 0x0000000000017941 */ /* 0x000fea0003800000 */
.L_x_127:
[----:B---3--:R-:W-:Y:S01]  /*3aa0*/  @!P5 IMAD R13, R72, R22, R15 ;  /* 0x00000016480dd224 */ /* 0x008fe200078e020f */
[----:B------:R-:W-:Y:S04]  /*3ab0*/  BSSY B1, `(.L_x_129) ;  /* 0x0000006000017945 */ /* 0x000fe80003800000 */
[----:B------:R3:W-:Y:S01]  /*3ac0*/  @!P5 STG.E.U8 desc[UR36][R4.64+0x60], R13 ;  /* 0x0000600d0400d986 */ /* 0x0007e2000c101124 */
[----:B------:R-:W-:Y:S05]  /*3ad0*/  @P2 BRA `(.L_x_130) ;  /* 0x00000000000c2947 */ /* 0x000fea0003800000 */
[----:B------:R-:W5:Y:S02]  /*3ae0*/  LDG.E.U8 R88, desc[UR36][R8.64+0x61] ;  /* 0x0000612408587981 */ /* 0x000f64000c1e1100 */
[----:B-----5:R-:W-:-:S05]  /*3af0*/  PRMT R12, R88, 0x8880, RZ ;  /* 0x00008880580c7816 */ /* 0x020fca00000000ff */
[----:B------:R-:W-:-:S07]  /*3b00*/  IMAD R15, R12, R23, RZ ;  /* 0x000000170c0f7224 */ /* 0x000fce00078e02ff */
.L_x_130:
[----:B------:R-:W-:Y:S05]  /*3b10*/  BSYNC B1 ;  /* 0x0000000000017941 */ /* 0x000fea0003800000 */
.L_x_129:
        /* <DEDUP_REMOVED lines=11> */
.L_x_132:
[----:B------:R-:W-:Y:S05]  /*3bd0*/  BSYNC B1 ;  /* 0x0000000000017941 */ /* 0x000fea0003800000 */
.L_x_131:
[----:B---3--:R-:W-:Y:S01]  /*3be0*/  @!P4 IMAD R13, R74, R22, R15 ;  /* 0x000000164a0dc224 */ /* 0x008fe200078e020f */
[----:B------:R-:W-:Y:S04]  /*3bf0*/  BSSY B1, `(.L_x_133) ;  /* 0x0000006000017945 */ /* 0x000fe80003800000 */
[----:B------:R3:W-:Y:S01]  /*3c00*/  @!P4 STG.E.U8 desc[UR36][R6.64+0x60], R13 ;  /* 0x0000600d0600c986 */ /* 0x0007e2000c101124 */
[----:B------:R-:W-:Y:S05]  /*3c10*/  @P3 BRA `(.L_x_134) ;  /* 0x00000000000c3947 */ /* 0x000fea0003800000 */
[----:B------:R-:W5:Y:S02]  /*3c20*/  LDG.E.U8 R88, desc[UR36][R10.64+0x61] ;  /* 0x000061240a587981 */ /* 0x000f64000c1e1100 */
[----:B-----5:R-:W-:-:S05]  /*3c30*/  PRMT R12, R88, 0x8880, RZ ;  /* 0x00008880580c7816 */ /* 0x020fca00000000ff */
[----:B------:R-:W-:-:S07]  /*3c40*/  IMAD R15, R12, R23, RZ ;  /* 0x000000170c0f7224 */ /* 0x000fce00078e02ff */
.L_x_134:
[----:B------:R-:W-:Y:S05]  /*3c50*/  BSYNC B1 ;  /* 0x0000000000017941 */ /* 0x000fea0003800000 */
.L_x_133:
[----:B------:R-:W-:Y:S01]  /*3c60*/  @!P3 IMAD R75, R75, R22, R15 ;  /* 0x000000164b4bb224 */ /* 0x000fe200078e020f */
[----:B------:R-:W-:Y:S04]  /*3c70*/  BSSY B1, `(.L_x_135) ;  /* 0x0000006000017945 */ /* 0x000fe80003800000 */
[----:B------:R0:W-:Y:S01]  /*3c80*/  @!P3 STG.E.U8 desc[UR36][R6.64+0x61], R75 ;  /* 0x0000614b0600b986 */ /* 0x0001e2000c101124 */
[----:B------:R-:W-:Y:S05]  /*3c90*/  @P5 BRA `(.L_x_136) ;  /* 0x00000000000c5947 */ /* 0x000fea0003800000 */
[----:B------:R-:W5:Y:S02]  /*3ca0*/  LDG.E.U8 R88, desc[UR36][R8.64+0x68] ;  /* 0x0000682408587981 */ /* 0x000f64000c1e1100 */
[----:B-----5:R-:W-:-:S05]  /*3cb0*/  PRMT R12, R88, 0x8880, RZ ;  /* 0x00008880580c7816 */ /* 0x020fca00000000ff */
[----:B------:R-:W-:-:S07]  /*3cc0*/  IMAD R15, R12, R23, RZ ;  /* 0x000000170c0f7224 */ /* 0x000fce00078e02ff */
.L_x_136:
[----:B------:R-:W-:Y:S05]  /*3cd0*/  BSYNC B1 ;  /* 0x0000000000017941 */ /* 0x000fea0003800000 */
.L_x_135:
[----:B---3--:R-:W-:Y:S01]  /*3ce0*/  @!P5 IMAD R13, R76, R22, R15 ;  /* 0x000000164c0dd224 */ /* 0x008fe200078e020f */
[----:B------:R-:W-:Y:S04]  /*3cf0*/  BSSY B1, `(.L_x_137) ;  /* 0x0000006000017945 */ /* 0x000fe80003800000 */
[----:B------:R3:W-:Y:S01]  /*3d00*/  @!P5 STG.E.U8 desc[UR36][R4.64+0x68], R13 ;  /* 0x0000680d0400d986 */ /* 0x0007e2000c101124 */
[----:B------:R-:W-:Y:S05]  /*3d10*/  @P2 BRA `(.L_x_138) ;  /* 0x00000000000c2947 */ /* 0x000fea0003800000 */
[----:B------:R-:W5:Y:S02]  /*3d20*/  LDG.E.U8 R88, desc[UR36][R8.64+0x69] ;  /* 0x0000692408587981 */ /* 0x000f64000c1e1100 */
[----:B-----5:R-:W-:-:S05]  /*3d30*/  PRMT R12, R88, 0x8880, RZ ;  /* 0x00008880580c7816 */ /* 0x020fca00000000ff */
[----:B------:R-:W-:-:S07]  /*3d40*/  IMAD R15, R12, R23, RZ ;  /* 0x000000170c0f7224 */ /* 0x000fce00078e02ff */
.L_x_138:
[----:B------:R-:W-:Y:S05]  /*3d50*/  BSYNC B1 ;  /* 0x0000000000017941 */ /* 0x000fea0003800000 */
.L_x_137:
        /* <DEDUP_REMOVED lines=11> */
.L_x_140:
[----:B------:R-:W-:Y:S05]  /*3e10*/  BSYNC B1 ;  /* 0x0000000000017941 */ /* 0x000fea0003800000 */
.L_x_139:
[----:B---3--:R-:W-:Y:S01]  /*3e20*/  @!P4 IMAD R13, R78, R22, R15 ;  /* 0x000000164e0dc224 */ /* 0x008fe200078e020f */
[----:B------:R-:W-:Y:S04]  /*3e30*/  BSSY B1, `(.L_x_141) ;  /* 0x0000006000017945 */ /* 0x000fe80003800000 */
[----:B------:R3:W-:Y:S01]  /*3e40*/  @!P4 STG.E.U8 desc[UR36][R6.64+0x68], R13 ;  /* 0x0000680d0600c986 */ /* 0x0007e2000c101124 */
[----:B------:R-:W-:Y:S05]  /*3e50*/  @P3 BRA `(.L_x_142) ;  /* 0x00000000000c3947 */ /* 0x000fea0003800000 */
[----:B------:R-:W5:Y:S02]  /*3e60*/  LDG.E.U8 R88, desc[UR36][R10.64+0x69] ;  /* 0x000069240a587981 */ /* 0x000f64000c1e1100 */
[----:B-----5:R-:W-:-:S05]  /*3e70*/  PRMT R12, R88, 0x8880, RZ ;  /* 0x00008880580c7816 */ /* 0x020fca00000000ff */
[----:B------:R-:W-:-:S07]  /*3e80*/  IMAD R15, R12, R23, RZ ;  /* 0x000000170c0f7224 */ /* 0x000fce00078e02ff */
.L_x_142:
[----:B------:R-:W-:Y:S05]  /*3e90*/  BSYNC B1 ;  /* 0x0000000000017941 */ /* 0x000fea0003800000 */
.L_x_141:
[----:B------:R-:W-:Y:S01]  /*3ea0*/  @!P3 IMAD R79, R79, R22, R15 ;  /* 0x000000164f4fb224 */ /* 0x000fe200078e020f */
[----:B------:R-:W-:Y:S04]  /*3eb0*/  BSSY B1, `(.L_x_143) ;  /* 0x0000006000017945 */ /* 0x000fe80003800000 */
[----:B------:R0:W-:Y:S01]  /*3ec0*/  @!P3 STG.E.U8 desc[UR36][R6.64+0x69], R79 ;  /* 0x0000694f0600b986 */ /* 0x0001e2000c101124 */
[----:B------:R-:W-:Y:S05]  /*3ed0*/  @P5 BRA `(.L_x_144) ;  /* 0x00000000000c5947 */ /* 0x000fea0003800000 */
[----:B------:R-:W5:Y:S02]  /*3ee0*/  LDG.E.U8 R88, desc[UR36][R8.64+0x70] ;  /* 0x0000702408587981 */ /* 0x000f64000c1e1100 */
[----:B-----5:R-:W-:-:S05]  /*3ef0*/  PRMT R12, R88, 0x8880, RZ ;  /* 0x00008880580c7816 */ /* 0x020fca00000000ff */
[----:B------:R-:W-:-:S07]  /*3f00*/  IMAD R15, R12, R23, RZ ;  /* 0x000000170c0f7224 */ /* 0x000fce00078e02ff */
.L_x_144:
[----:B------:R-:W-:Y:S05]  /*3f10*/  BSYNC B1 ;  /* 0x0000000000017941 */ /* 0x000fea0003800000 */
.L_x_143:
[----:B---3--:R-:W-:Y:S01]  /*3f20*/  @!P5 IMAD R13, R80, R22, R15 ;  /* 0x00000016500dd224 */ /* 0x008fe200078e020f */
[----:B------:R-:W-:Y:S04]  /*3f30*/  BSSY B1, `(.L_x_145) ;  /* 0x0000006000017945 */ /* 0x000fe80003800000 */
[----:B------:R3:W-:Y:S01]  /*3f40*/  @!P5 STG.E.U8 desc[UR36][R4.64+0x70], R13 ;  /* 0x0000700d0400d986 */ /* 0x0007e2000c101124 */
[----:B------:R-:W-:Y:S05]  /*3f50*/  @P2 BRA `(.L_x_146) ;  /* 0x00000000000c2947 */ /* 0x000fea0003800000 */
[----:B------:R-:W5:Y:S02]  /*3f60*/  LDG.E.U8 R88, desc[UR36][R8.64+0x71] ;  /* 0x0000712408587981 */ /* 0x000f64000c1e1100 */
[----:B-----5:R-:W-:-:S05]  /*3f70*/  PRMT R12, R88, 0x8880, RZ ;  /* 0x00008880580c7816 */ /* 0x020fca00000000ff */
[----:B------:R-:W-:-:S07]  /*3f80*/  IMAD R15, R12, R23, RZ ;  /* 0x000000170c0f7224 */ /* 0x000fce00078e02ff */
.L_x_146:
[----:B------:R-:W-:Y:S05]  /*3f90*/  BSYNC B1 ;  /* 0x0000000000017941 */ /* 0x000fea0003800000 */
.L_x_145:
[----:B------:R-:W-:Y:S01]  /*3fa0*/  ISETP.LT.OR P4, PT, R3, 0x71, !P0 ;  /* 0x000000710300780c */ /* 0x000fe20004781670 */
[----:B------:R-:W-:Y:S01]  /*3fb0*/  @!P2 IMAD R81, R81, R22, R15 ;  /* 0x000000165151a224 */ /* 0x000fe200078e020f */
[----:B------:R-:W-:Y:S01]  /*3fc0*/  BSSY B1, `(.L_x_147) ;  /* 0x000000a000017945 */ /* 0x000fe20003800000 */
[C---:B------:R-:W-:Y:S02]  /*3fd0*/  ISETP.LT.OR P3, PT, R3.reuse, 0x72, !P0 ;  /* 0x000000720300780c */ /* 0x040fe40004761670 */
[C---:B------:R-:W-:Y:S01]  /*3fe0*/  ISETP.LT.OR P5, PT, R3.reuse, 0x79, !P0 ;  /* 0x000000790300780c */ /* 0x040fe200047a1670 */
[----:B------:R0:W-:Y:S01]  /*3ff0*/  @!P2 STG.E.U8 desc[UR36][R4.64+0x71], R81 ;  /* 0x000071510400a986 */ /* 0x0001e2000c101124 */
[C---:B------:R-:W-:Y:S02]  /*4000*/  ISETP.LT.OR P2, PT, R3.reuse, 0x79, !P1 ;  /* 0x000000790300780c */ /* 0x040fe40004f41670 */
[----:B------:R-:W-:-:S04]  /*4010*/  ISETP.LT.OR P1, PT, R3, 0x7a, !P1 ;  /* 0x0000007a0300780c */ /* 0x000fc80004f21670 */
[----:B------:R-:W-:Y:S09]  /*4020*/  @P4 BRA `(.L_x_148) ;  /* 0x00000000000c4947 */ /* 0x000ff20003800000 */
[----:B------:R-:W5:Y:S02]  /*4030*/  LDG.E.U8 R88, desc[UR36][R10.64+0x70] ;  /* 0x000070240a587981 */ /* 0x000f64000c1e1100 */
[----:B-----5:R-:W-:-:S05]  /*4040*/  PRMT R12, R88, 0x8880, RZ ;  /* 0x00008880580c7816 */ /* 0x020fca00000000ff */
[----:B------:R-:W-:-:S07]  /*4050*/  IMAD R15, R12, R23, RZ ;  /* 0x000000170c0f7224 */ /* 0x000fce00078e02ff */
.L_x_148:
[----:B------:R-:W-:Y:S05]  /*4060*/  BSYNC B1 ;  /* 0x0000000000017941 */ /* 0x000fea0003800000 */
.L_x_147:
[----:B---3--:R-:W-:Y:S01]  /*4070*/  @!P4 IMAD R13, R82, R22, R15 ;  /* 0x00000016520dc224 */ /* 0x008fe200078e020f */
[----:B------:R-:W-:Y:S04]  /*4080*/  BSSY B1, `(.L_x_149) ;  /* 0x0000006000017945 */ /* 0x000fe80003800000 */
[----:B------:R3:W-:Y:S01]  /*4090*/  @!P4 STG.E.U8 desc[UR36][R6.64+0x70], R13 ;  /* 0x0000700d0600c986 */ /* 0x0007e2000c101124 */
[----:B------:R-:W-:Y:S05]  /*40a0*/  @P3 BRA `(.L_x_150) ;  /* 0x00000000000c3947 */ /* 0x000fea0003800000 */
[----:B------:R-:W5:Y:S02]  /*40b0*/  LDG.E.U8 R88, desc[UR36][R10.64+0x71] ;  /* 0x000071240a587981 */ /* 0x000f64000c1e1100 */
[----:B-----5:R-:W-:-:S05]  /*40c0*/  PRMT R12, R88, 0x8880, RZ ;  /* 0x00008880580c7816 */ /* 0x020fca00000000ff */
[----:B------:R-:W-:-:S07]  /*40d0*/  IMAD R15, R12, R23, RZ ;  /* 0x000000170c0f7224 */ /* 0x000fce00078e02ff */
.L_x_150:
[----:B------:R-:W-:Y:S05]  /*40e0*/  BSYNC B1 ;  /* 0x0000000000017941 */ /* 0x000fea0003800000 */
.L_x_149:
[----:B------:R-:W-:Y:S01]  /*40f0*/  @!P3 IMAD R83, R83, R22, R15 ;  /* 0x000000165353b224 */ /* 0x000fe200078e020f */
[----:B------:R-:W-:Y:S04]  /*4100*/  BSSY B1, `(.L_x_151) ;  /* 0x0000006000017945 */ /* 0x000fe80003800000 */
[----:B------:R0:W-:Y:S01]  /*4110*/  @!P3 STG.E.U8 desc[UR36][R6.64+0x71], R83 ;  /* 0x000071530600b986 */ /* 0x0001e2000c101124 */
[----:B------:R-:W-:Y:S05]  /*4120*/  @P2 BRA `(.L_x_152) ;  /* 0x00000000000c2947 */ /* 0x000fea0003800000 */
[----:B------:R-:W5:Y:S02]  /*4130*/  LDG.E.U8 R88, desc[UR36][R8.64+0x78] ;  /* 0x0000782408587981 */ /* 0x000f64000c1e1100 */
[----:B-----5:R-:W-:-:S05]  /*4140*/  PRMT R12, R88, 0x8880, RZ ;  /* 0x00008880580c7816 */ /* 0x020fca00000000ff */
[----:B------:R-:W-:-:S07]  /*4150*/  IMAD R15, R12, R23, RZ ;  /* 0x000000170c0f7224 */ /* 0x000fce00078e02ff */
.L_x_152:
[----:B------:R-:W-:Y:S05]  /*4160*/  BSYNC B1 ;  /* 0x0000000000017941 */ /* 0x000fea0003800000 */
.L_x_151:
[----:B---3--:R-:W-:Y:S01]  /*4170*/  @!P2 IMAD R13, R84, R22, R15 ;  /* 0x00000016540da224 */ /* 0x008fe200078e020f */
[----:B------:R-:W-:Y:S04]  /*4180*/  BSSY B1, `(.L_x_153) ;  /* 0x0000006000017945 */ /* 0x000fe80003800000 */
[----:B------:R3:W-:Y:S01]  /*4190*/  @!P2 STG.E.U8 desc[UR36][R4.64+0x78], R13 ;  /* 0x0000780d0400a986 */ /* 0x0007e2000c101124 */
[----:B------:R-:W-:Y:S05]  /*41a0*/  @P1 BRA `(.L_x_154) ;  /* 0x00000000000c1947 */ /* 0x000fea0003800000 */
[----:B------:R-:W5:Y:S02]  /*41b0*/  LDG.E.U8 R88, desc[UR36][R8.64+0x79] ;  /* 0x0000792408587981 */ /* 0x000f64000c1e1100 */
[----:B-----5:R-:W-:-:S05]  /*41c0*/  PRMT R12, R88, 0x8880, RZ ;  /* 0x00008880580c7816 */ /* 0x020fca00000000ff */
[----:B------:R-:W-:-:S07]  /*41d0*/  IMAD R15, R12, R23, RZ ;  /* 0x000000170c0f7224 */ /* 0x000fce00078e02ff */
.L_x_154:
[----:B------:R-:W-:Y:S05]  /*41e0*/  BSYNC B1 ;  /* 0x0000000000017941 */ /* 0x000fea0003800000 */
.L_x_153:
[----:B------:R-:W-:Y:S01]  /*41f0*/  @!P1 IMAD R85, R85, R22, R15 ;  /* 0x0000001655559224 */ /* 0x000fe200078e020f */
[----:B------:R-:W-:Y:S04]  /*4200*/  BSSY B1, `(.L_x_155) ;  /* 0x0000006000017945 */ /* 0x000fe80003800000 */
[----:B------:R0:W-:Y:S01]  /*4210*/  @!P1 STG.E.U8 desc[UR36][R4.64+0x79], R85 ;  /* 0x0000795504009986 */ /* 0x0001e2000c101124 */
[----:B------:R-:W-:Y:S05]  /*4220*/  @P5 BRA `(.L_x_156) ;  /* 0x00000000000c5947 */ /* 0x000fea0003800000 */
[----:B------:R-:W0:Y:S02]  /*4230*/  LDG.E.U8 R88, desc[UR36][R10.64+0x78] ;  /* 0x000078240a587981 */ /* 0x000e24000c1e1100 */
[----:B0123--:R-:W-:-:S05]  /*4240*/  PRMT R4, R88, 0x8880, RZ ;  /* 0x0000888058047816 */ /* 0x00ffca00000000ff */
[----:B------:R-:W-:-:S07]  /*4250*/  IMAD R15, R4, R23, RZ ;  /* 0x00000017040f7224 */ /* 0x000fce00078e02ff */
.L_x_156:
[----:B------:R-:W-:Y:S05]  /*4260*/  BSYNC B1 ;  /* 0x0000000000017941 */ /* 0x000fea0003800000 */
.L_x_155:
[----:B0123--:R-:W-:Y:S01]  /*4270*/  @!P5 IMAD R5, R86, R22, R15 ;  /* 0x000000165605d224 */ /* 0x00ffe200078e020f */
[----:B------:R-:W-:Y:S01]  /*4280*/  ISETP.LT.OR P0, PT, R3, 0x7a, !P0 ;  /* 0x0000007a0300780c */ /* 0x000fe20004701670 */
[----:B------:R-:W-:Y:S03]  /*4290*/  BSSY B1, `(.L_x_157) ;  /* 0x0000006000017945 */ /* 0x000fe60003800000 */
[----:B------:R0:W-:Y:S09]  /*42a0*/  @!P5 STG.E.U8 desc[UR36][R6.64+0x78], R5 ;  /* 0x000078050600d986 */ /* 0x0001f2000c101124 */
[----:B------:R-:W-:Y:S05]  /*42b0*/  @P0 BRA `(.L_x_158) ;  /* 0x00000000000c0947 */ /* 0x000fea0003800000 */
[----:B------:R-:W2:Y:S02]  /*42c0*/  LDG.E.U8 R88, desc[UR36][R10.64+0x79] ;  /* 0x000079240a587981 */ /* 0x000ea4000c1e1100 */
[----:B--2---:R-:W-:-:S05]  /*42d0*/  PRMT R4, R88, 0x8880, RZ ;  /* 0x0000888058047816 */ /* 0x004fca00000000ff */
[----:B------:R-:W-:-:S07]  /*42e0*/  IMAD R15, R4, R23, RZ ;  /* 0x00000017040f7224 */ /* 0x000fce00078e02ff */
.L_x_158:
[----:B------:R-:W-:Y:S05]  /*42f0*/  BSYNC B1 ;  /* 0x0000000000017941 */ /* 0x000fea0003800000 */
.L_x_157:
[----:B------:R-:W-:Y:S01]  /*4300*/  IMAD R15, R87, R22, R15 ;  /* 0x00000016570f7224 */ /* 0x000fe200078e020f */
[----:B------:R-:W-:Y:S06]  /*4310*/  @P0 BRA `(.L_x_159) ;  /* 0x0000000c00100947 */ /* 0x000fec0003800000 */
[----:B------:R1:W-:Y:S01]  /*4320*/  STG.E.U8 desc[UR36][R6.64+0x79], R15 ;  /* 0x0000790f06007986 */ /* 0x0003e2000c101124 */
[----:B------:R-:W-:Y:S05]  /*4330*/  BRA `(.L_x_159) ;  /* 0x0000000c00087947 */ /* 0x000fea0003800000 */
.L_x_30:
[C---:B------:R-:W-:Y:S02]  /*4340*/  ISETP.GE.AND P1, PT, R94.reuse, 0x1, PT ;  /* 0x000000015e00780c */ /* 0x040fe40003f26270 */
[----:B------:R-:W-:Y:S02]  /*4350*/  ISETP.GE.AND P0, PT, R94, 0x9, PT ;  /* 0x000000095e00780c */ /* 0x000fe40003f06270 */
[C---:B------:R-:W-:Y:S02]  /*4360*/  ISETP.LT.OR P4, PT, R3.reuse, 0x1, !P1 ;  /* 0x000000010300780c */ /* 0x040fe40004f81670 */
[C---:B------:R-:W-:Y:S02]  /*4370*/  ISETP.LT.OR P3, PT, R3.reuse, 0x2, !P1 ;  /* 0x000000020300780c */ /* 0x040fe40004f61670 */
[C---:B------:R-:W-:Y:S02]  /*4380*/  ISETP.LT.OR P2, PT, R3.reuse, 0x1, !P0 ;  /* 0x000000010300780c */ /* 0x040fe40004741670 */
[----:B------:R-:W-:-:S07]  /*4390*/  ISETP.LT.OR P5, PT, R3, 0x2, !P0 ;  /* 0x000000020300780c */ /* 0x000fce00047a1670 */
[-C--:B------:R-:W-:Y:S02]  /*43a0*/  @!P4 IMAD R9, R24, R22.reuse, RZ ;  /* 0x000000161809c224 */ /* 0x080fe400078e02ff */
[-C--:B------:R-:W-:Y:S02]  /*43b0*/  @!P3 IMAD R25, R25, R22.reuse, RZ ;  /* 0x000000161919b224 */ /* 0x080fe400078e02ff */
[-C--:B------:R-:W-:Y:S01]  /*43c0*/  @!P2 IMAD R11, R26, R22.reuse, RZ ;  /* 0x000000161a0ba224 */ /* 0x080fe200078e02ff */
[----:B------:R0:W-:Y:S01]  /*43d0*/  @!P4 STG.E.U8 desc[UR36][R4.64], R9 ;  /* 0x000000090400c986 */ /* 0x0001e2000c101124 */
[----:B------:R-:W-:Y:S01]  /*43e0*/  ISETP.LT.OR P4, PT, R3, 0x9, !P1 ;  /* 0x000000090300780c */ /* 0x000fe20004f81670 */
[----:B------:R-:W-:Y:S02]  /*43f0*/  @!P5 IMAD R27, R27, R22, RZ ;  /* 0x000000161b1bd224 */ /* 0x000fe400078e02ff */
[----:B------:R-:W-:Y:S01]  /*4400*/  @!P3 STG.E.U8 desc[UR36][R4.64+0x1], R25 ;  /* 0x000001190400b986 */ /* 0x000fe2000c101124 */
[----:B------:R-:W-:-:S03]  /*4410*/  ISETP.LT.OR P3, PT, R3, 0xa, !P1 ;  /* 0x0000000a0300780c */ /* 0x000fc60004f61670 */
[----:B------:R1:W-:Y:S01]  /*4420*/  @!P2 STG.E.U8 desc[UR36][R6.64], R11 ;  /* 0x0000000b0600a986 */ /* 0x0003e2000c101124 */
[----:B------:R-:W-:-:S03]  /*4430*/  ISETP.LT.OR P2, PT, R3, 0x9, !P0 ;  /* 0x000000090300780c */ /* 0x000fc60004741670 */
[----:B------:R-:W-:Y:S01]  /*4440*/  @!P5 STG.E.U8 desc[UR36][R6.64+0x1], R27 ;  /* 0x0000011b0600d986 */ /* 0x000fe2000c101124 */
[----:B------:R-:W-:Y:S01]  /*4450*/  ISETP.LT.OR P5, PT, R3, 0xa, !P0 ;  /* 0x0000000a0300780c */ /* 0x000fe200047a1670 */
[----:B------:R-:W-:-:S04]  /*4460*/  @!P4 IMAD R13, R28, R22, RZ ;  /* 0x000000161c0dc224 */ /* 0x000fc800078e02ff */
[-C--:B------:R-:W-:Y:S01]  /*4470*/  @!P3 IMAD R29, R29, R22.reuse, RZ ;  /* 0x000000161d1db224 */ /* 0x080fe200078e02ff */
[----:B------:R-:W-:Y:S01]  /*4480*/  @!P4 STG.E.U8 desc[UR36][R4.64+0x8], R13 ;  /* 0x0000080d0400c986 */ /* 0x000fe2000c101124 */
[C---:B------:R-:W-:Y:S02]  /*4490*/  ISETP.LT.OR P4, PT, R3.reuse, 0x11, !P1 ;  /* 0x000000110300780c */ /* 0x040fe40004f81670 */
[-C--:B0-----:R-:W-:Y:S01]  /*44a0*/  @!P2 IMAD R9, R30, R22.reuse, RZ ;  /* 0x000000161e09a224 */ /* 0x081fe200078e02ff */
[----:B------:R-:W-:Y:S01]  /*44b0*/  @!P3 STG.E.U8 desc[UR36][R4.64+0x9], R29 ;  /* 0x0000091d0400b986 */ /* 0x000fe2000c101124 */
[----:B------:R-:W-:Y:S02]  /*44c0*/  ISETP.LT.OR P3, PT, R3, 0x12, !P1 ;  /* 0x000000120300780c */ /* 0x000fe40004f61670 */
[----:B------:R-:W-:Y:S01]  /*44d0*/  @!P5 IMAD R31, R31, R22, RZ ;  /* 0x000000161f1fd224 */ /* 0x000fe200078e02ff */
[----:B------:R0:W-:Y:S01]  /*44e0*/  @!P2 STG.E.U8 desc[UR36][R6.64+0x8], R9 ;  /* 0x000008090600a986 */ /* 0x0001e2000c101124 */
[----:B------:R-:W-:-:S03]  /*44f0*/  ISETP.LT.OR P2, PT, R3, 0x11, !P0 ;  /* 0x000000110300780c */ /* 0x000fc60004741670 */
[----:B------:R-:W-:Y:S01]  /*4500*/  @!P5 STG.E.U8 desc[UR36][R6.64+0x9], R31 ;  /* 0x0000091f0600d986 */ /* 0x000fe2000c101124 */
[----:B------:R-:W-:Y:S01]  /*4510*/  ISETP.LT.OR P5, PT, R3, 0x12, !P0 ;  /* 0x000000120300780c */ /* 0x000fe200047a1670 */
[----:B-1----:R-:W-:-:S04]  /*4520*/  @!P4 IMAD R11, R32, R22, RZ ;  /* 0x00000016200bc224 */ /* 0x002fc800078e02ff */
        /* <DEDUP_REMOVED lines=109> */
[----:B------:R1:W-:Y:S01]  /*4c00*/  @!P4 STG.E.U8 desc[UR36][R4.64+0x58], R13 ;  /* 0x0000580d0400c986 */ /* 0x0003e2000c101124 */
        /* <DEDUP_REMOVED lines=13> */
[-C--:B-1----:R-:W-:Y:S01]  /*4ce0*/  @!P2 IMAD R13, R74, R22.reuse, RZ ;  /* 0x000000164a0da224 */ /* 0x082fe200078e02ff */
[----:B------:R-:W-:Y:S01]  /*4cf0*/  @!P3 STG.E.U8 desc[UR36][R4.64+0x61], R73 ;  /* 0x000061490400b986 */ /* 0x000fe2000c101124 */
[----:B------:R-:W-:Y:S02]  /*4d00*/  ISETP.LT.OR P3, PT, R3, 0x6a, !P1 ;  /* 0x0000006a0300780c */ /* 0x000fe40004f61670 */
[----:B------:R-:W-:Y:S01]  /*4d10*/  @!P5 IMAD R75, R75, R22, RZ ;  /* 0x000000164b4bd224 */ /* 0x000fe200078e02ff */
[----:B------:R1:W-:Y:S01]  /*4d20*/  @!P2 STG.E.U8 desc[UR36][R6.64+0x60], R13 ;  /* 0x0000600d0600a986 */ /* 0x0003e2000c101124 */
[----:B------:R-:W-:-:S03]  /*4d30*/  ISETP.LT.OR P2, PT, R3, 0x69, !P0 ;  /* 0x000000690300780c */ /* 0x000fc60004741670 */
[----:B------:R-:W-:Y:S01]  /*4d40*/  @!P5 STG.E.U8 desc[UR36][R6.64+0x61], R75 ;  /* 0x0000614b0600d986 */ /* 0x000fe2000c101124 */
[----:B------:R-:W-:Y:S01]  /*4d50*/  ISETP.LT.OR P5, PT, R3, 0x6a, !P0 ;  /* 0x0000006a0300780c */ /* 0x000fe200047a1670 */
[----:B0-----:R-:W-:-:S04]  /*4d60*/  @!P4 IMAD R9, R76, R22, RZ ;  /* 0x000000164c09c224 */ /* 0x001fc800078e02ff */
[-C--:B------:R-:W-:Y:S01]  /*4d70*/  @!P3 IMAD R77, R77, R22.reuse, RZ ;  /* 0x000000164d4db224 */ /* 0x080fe200078e02ff */
[----:B------:R-:W-:Y:S01]  /*4d80*/  @!P4 STG.E.U8 desc[UR36][R4.64+0x68], R9 ;  /* 0x000068090400c986 */ /* 0x000fe2000c101124 */
[C---:B------:R-:W-:Y:S02]  /*4d90*/  ISETP.LT.OR P4, PT, R3.reuse, 0x72, !P1 ;  /* 0x000000720300780c */ /* 0x040fe40004f81670 */
[-C--:B--2---:R-:W-:Y:S01]  /*4da0*/  @!P2 IMAD R11, R78, R22.reuse, RZ ;  /* 0x000000164e0ba224 */ /* 0x084fe200078e02ff */
[----:B------:R-:W-:Y:S01]  /*4db0*/  @!P3 STG.E.U8 desc[UR36][R4.64+0x69], R77 ;  /* 0x0000694d0400b986 */ /* 0x000fe2000c101124 */
[----:B------:R-:W-:Y:S02]  /*4dc0*/  ISETP.LT.OR P3, PT, R3, 0x71, !P1 ;  /* 0x000000710300780c */ /* 0x000fe40004f61670 */
[----:B------:R-:W-:Y:S01]  /*4dd0*/  @!P5 IMAD R79, R79, R22, RZ ;  /* 0x000000164f4fd224 */ /* 0x000fe200078e02ff */
[----:B------:R0:W-:Y:S01]  /*4de0*/  @!P2 STG.E.U8 desc[UR36][R6.64+0x68], R11 ;  /* 0x0000680b0600a986 */ /* 0x0001e2000c101124 */
[----:B------:R-:W-:-:S03]  /*4df0*/  ISETP.LT.OR P2, PT, R3, 0x71, !P0 ;  /* 0x000000710300780c */ /* 0x000fc60004741670 */
[----:B------:R2:W-:Y:S01]  /*4e00*/  @!P5 STG.E.U8 desc[UR36][R6.64+0x69], R79 ;  /* 0x0000694f0600d986 */ /* 0x0005e2000c101124 */
[----:B------:R-:W-:Y:S01]  /*4e10*/  ISETP.LT.OR P5, PT, R3, 0x79, !P0 ;  /* 0x000000790300780c */ /* 0x000fe200047a1670 */
[----:B------:R-:W-:-:S04]  /*4e20*/  @!P4 IMAD R81, R81, R22, RZ ;  /* 0x000000165151c224 */ /* 0x000fc800078e02ff */
[-C--:B-1----:R-:W-:Y:S01]  /*4e30*/  @!P3 IMAD R13, R80, R22.reuse, RZ ;  /* 0x00000016500db224 */ /* 0x082fe200078e02ff */
[----:B------:R2:W-:Y:S01]  /*4e40*/  @!P4 STG.E.U8 desc[UR36][R4.64+0x71], R81 ;  /* 0x000071510400c986 */ /* 0x0005e2000c101124 */
[C---:B------:R-:W-:Y:S02]  /*4e50*/  ISETP.LT.OR P4, PT, R3.reuse, 0x72, !P0 ;  /* 0x000000720300780c */ /* 0x040fe40004781670 */
[C---:B------:R-:W-:Y:S01]  /*4e60*/  ISETP.LT.OR P0, PT, R3.reuse, 0x7a, !P0 ;  /* 0x0000007a0300780c */ /* 0x040fe20004701670 */
[----:B------:R2:W-:Y:S01]  /*4e70*/  @!P3 STG.E.U8 desc[UR36][R4.64+0x70], R13 ;  /* 0x0000700d0400b986 */ /* 0x0005e2000c101124 */
[C---:B------:R-:W-:Y:S02]  /*4e80*/  ISETP.LT.OR P3, PT, R3.reuse, 0x79, !P1 ;  /* 0x000000790300780c */ /* 0x040fe40004f61670 */
[----:B------:R-:W-:Y:S01]  /*4e90*/  ISETP.LT.OR P1, PT, R3, 0x7a, !P1 ;  /* 0x0000007a0300780c */ /* 0x000fe20004f21670 */
[-C--:B------:R-:W-:Y:S02]  /*4ea0*/  @!P2 IMAD R3, R82, R22.reuse, RZ ;  /* 0x000000165203a224 */ /* 0x080fe400078e02ff */
[----:B0-----:R-:W-:-:S03]  /*4eb0*/  @!P5 IMAD R11, R86, R22, RZ ;  /* 0x00000016560bd224 */ /* 0x001fc600078e02ff */
[----:B------:R2:W-:Y:S01]  /*4ec0*/  @!P2 STG.E.U8 desc[UR36][R6.64+0x70], R3 ;  /* 0x000070030600a986 */ /* 0x0005e2000c101124 */
[-C--:B------:R-:W-:Y:S02]  /*4ed0*/  @!P4 IMAD R83, R83, R22.reuse, RZ ;  /* 0x000000165353c224 */ /* 0x080fe400078e02ff */
[-C--:B------:R-:W-:Y:S02]  /*4ee0*/  @!P0 IMAD R87, R87, R22.reuse, RZ ;  /* 0x0000001657578224 */ /* 0x080fe400078e02ff */
[-C--:B------:R-:W-:Y:S01]  /*4ef0*/  @!P3 IMAD R9, R84, R22.reuse, RZ ;  /* 0x000000165409b224 */ /* 0x080fe200078e02ff */
[----:B------:R2:W-:Y:S01]  /*4f00*/  @!P4 STG.E.U8 desc[UR36][R6.64+0x71], R83 ;  /* 0x000071530600c986 */ /* 0x0005e2000c101124 */
[----:B------:R-:W-:-:S03]  /*4f10*/  @!P1 IMAD R85, R85, R22, RZ ;  /* 0x0000001655559224 */ /* 0x000fc600078e02ff */
[----:B------:R2:W-:Y:S04]  /*4f20*/  @!P3 STG.E.U8 desc[UR36][R4.64+0x78], R9 ;  /* 0x000078090400b986 */ /* 0x0005e8000c101124 */
[----:B------:R2:W-:Y:S04]  /*4f30*/  @!P1 STG.E.U8 desc[UR36][R4.64+0x79], R85 ;  /* 0x0000795504009986 */ /* 0x0005e8000c101124 */
[----:B------:R2:W-:Y:S04]  /*4f40*/  @!P5 STG.E.U8 desc[UR36][R6.64+0x78], R11 ;  /* 0x0000780b0600d986 */ /* 0x0005e8000c101124 */
[----:B------:R2:W-:Y:S02]  /*4f50*/  @!P0 STG.E.U8 desc[UR36][R6.64+0x79], R87 ;  /* 0x0000795706008986 */ /* 0x0005e4000c101124 */
.L_x_159:
[----:B------:R-:W-:Y:S05]  /*4f60*/  BSYNC B0 ;  /* 0x0000000000007941 */ /* 0x000fea0003800000 */
.L_x_29:
[----:B------:R-:W-:Y:S01]  /*4f70*/  ULDC UR4, c[0x0][0xc] ;  /* 0x0000030000047ab9 */ /* 0x000fe20000000800 */
[----:B------:R-:W-:Y:S01]  /*4f80*/  ULDC UR5, c[0x0][0x10] ;  /* 0x0000040000057ab9 */ /* 0x000fe20000000800 */
[----:B--2---:R-:W2:Y:S01]  /*4f90*/  LDC R3, c[0x0][0x14] ;  /* 0x00000500ff037b82 */ /* 0x004ea20000000800 */
[----:B------:R-:W-:Y:S01]  /*4fa0*/  UIMAD.WIDE.U32 UR4, UR4, UR5, URZ ;  /* 0x00000005040472a5 */ /* 0x000fe2000f8e003f */
[----:B------:R-:W-:Y:S02]  /*4fb0*/  IMAD.MOV.U32 R91, RZ, RZ, -0x1 ;  /* 0xffffffffff5b7424 */ /* 0x000fe400078e00ff */
[----:B------:R-:W-:-:S03]  /*4fc0*/  IMAD.MOV.U32 R89, RZ, RZ, -0x1 ;  /* 0xffffffffff597424 */ /* 0x000fc600078e00ff */
[----:B--2---:R-:W-:-:S04]  /*4fd0*/  IMAD.WIDE.U32 R16, R3, UR4, R16 ;  /* 0x0000000403107c25 */ /* 0x004fc8000f8e0010 */
[----:B------:R-:W-:Y:S01]  /*4fe0*/  IMAD R3, R3, UR5, RZ ;  /* 0x0000000503037c24 */ /* 0x000fe2000f8e02ff */
[----:B------:R-:W-:Y:S02]  /*4ff0*/  ULDC.64 UR4, c[0x0][0x650] ;  /* 0x0001940000047ab9 */ /* 0x000fe40000000a00 */
[----:B------:R-:W-:Y:S01]  /*5000*/  ISETP.GE.U32.AND P0, PT, R16, UR4, PT ;  /* 0x0000000410007c0c */ /* 0x000fe2000bf06070 */
[--C-:B------:R-:W-:Y:S01]  /*5010*/  IMAD.IADD R17, R17, 0x1, R3.reuse ;  /* 0x0000000111117824 */ /* 0x100fe200078e0203 */
[----:B------:R-:W-:-:S04]  /*5020*/  PRMT R3, RZ, 0x7610, R3 ;  /* 0x00007610ff037816 */ /* 0x000fc80000000003 */
[----:B------:R-:W-:-:S13]  /*5030*/  ISETP.GE.U32.AND.EX P0, PT, R17, UR5, PT, P0 ;  /* 0x0000000511007c0c */ /* 0x000fda000bf06100 */
[----:B------:R-:W-:Y:S05]  /*5040*/  @P0 BRA `(.L_x_160) ;  /* 0x0000000400640947 */ /* 0x000fea0003800000 */
[----:B------:R-:W2:Y:S01]  /*5050*/  S2R R12, SR_CTAID.X ;  /* 0x00000000000c7919 */ /* 0x000ea20000002500 */
[----:B------:R-:W3:Y:S01]  /*5060*/  LDC.64 R10, c[0x0][0x628] ;  /* 0x00018a00ff0a7b82 */ /* 0x000ee20000000a00 */
[----:B------:R-:W-:Y:S01]  /*5070*/  ULDC UR4, c[0x0][0x150] ;  /* 0x0000540000047ab9 */ /* 0x000fe20000000800 */
[----:B------:R-:W-:Y:S01]  /*5080*/  IMAD.MOV.U32 R8, RZ, RZ, R16 ;  /* 0x000000ffff087224 */ /* 0x000fe200078e0010 */
[----:B------:R-:W0:Y:S01]  /*5090*/  S2R R24, SR_CTAID.Y ;  /* 0x0000000000187919 */ /* 0x000e220000002600 */
[----:B------:R-:W-:-:S04]  /*50a0*/  IMAD.MOV.U32 R9, RZ, RZ, R17 ;  /* 0x000000ffff097224 */ /* 0x000fc800078e0011 */
[----:B------:R-:W0:Y:S08]  /*50b0*/  LDC R21, c[0x0][0x144] ;  /* 0x00005100ff157b82 */ /* 0x000e300000000800 */
[----:B------:R-:W0:Y:S08]  /*50c0*/  LDC R0, c[0x0][0x630] ;  /* 0x00018c00ff007b82 */ /* 0x000e300000000800 */
[----:B-1----:R-:W1:Y:S01]  /*50d0*/  LDC.64 R14, c[0x0][0x620] ;  /* 0x00018800ff0e7b82 */ /* 0x002e620000000a00 */
[----:B---3--:R-:W-:-:S04]  /*50e0*/  ISETP.NE.U32.AND P0, PT, R10, RZ, PT ;  /* 0x000000ff0a00720c */ /* 0x008fc80003f05070 */
[----:B------:R-:W-:Y:S02]  /*50f0*/  ISETP.NE.AND.EX P0, PT, R11, RZ, PT, P0 ;  /* 0x000000ff0b00720c */ /* 0x000fe40003f05300 */
[----:B--2---:R-:W-:-:S05]  /*5100*/  I2FP.F32.U32 R3, R12 ;  /* 0x0000000c00037245 */ /* 0x004fca0000201000 */
[----:B------:R-:W-:-:S04]  /*5110*/  FMUL R3, R3, UR4 ;  /* 0x0000000403037c20 */ /* 0x000fc80008400000 */
[----:B------:R2:W3:Y:S02]  /*5120*/  F2I.U32.TRUNC.NTZ R20, R3 ;  /* 0x0000000300147305 */ /* 0x0004e4000020f000 */
[----:B0-----:R-:W-:Y:S05]  /*5130*/  @!P0 BRA `(.L_x_161) ;  /* 0x0000000000288947 */ /* 0x001fea0003800000 */
[----:B--2---:R-:W0:Y:S02]  /*5140*/  LDC R3, c[0x0][0x634] ;  /* 0x00018d00ff037b82 */ /* 0x004e240000000800 */
[----:B0-----:R-:W-:-:S05]  /*5150*/  IADD3 R3, P0, R16, R3, RZ ;  /* 0x0000000310037210 */ /* 0x001fca0007f1e0ff */
[----:B------:R-:W-:-:S04]  /*5160*/  IMAD.X R13, RZ, RZ, R17, P0 ;  /* 0x000000ffff0d7224 */ /* 0x000fc800000e0611 */
[----:B------:R-:W-:-:S04]  /*5170*/  IMAD.WIDE.U32 R4, R13, R10, RZ ;  /* 0x0000000a0d047225 */ /* 0x000fc800078e00ff */
[----:B----4-:R-:W-:-:S04]  /*5180*/  IMAD.WIDE.U32 R6, P0, R3, R11, R4 ;  /* 0x0000000b03067225 */ /* 0x010fc80007800004 */
[----:B------:R-:W-:-:S04]  /*5190*/  IMAD.WIDE.U32 R4, R3, R10, RZ ;  /* 0x0000000a03047225 */ /* 0x000fc800078e00ff */
[----:B------:R-:W-:Y:S01]  /*51a0*/  IMAD.X R9, RZ, RZ, RZ, P0 ;  /* 0x000000ffff097224 */ /* 0x000fe200000e06ff */
[----:B------:R-:W-:Y:S01]  /*51b0*/  IADD3 RZ, P0, R5, R6, RZ ;  /* 0x0000000605ff7210 */ /* 0x000fe20007f1e0ff */
[----:B------:R-:W-:-:S04]  /*51c0*/  IMAD.MOV.U32 R8, RZ, RZ, R7 ;  /* 0x000000ffff087224 */ /* 0x000fc800078e0007 */
[----:B------:R-:W-:-:S08]  /*51d0*/  IMAD.WIDE.U32.X R8, R13, R11, R8, P0 ;  /* 0x0000000b0d087225 */ /* 0x000fd000000e0408 */
.L_x_161:
[----:B------:R-:W0:Y:S01]  /*51e0*/  LDC.64 R28, c[0x0][0x640] ;  /* 0x00019000ff1c7b82 */ /* 0x000e220000000a00 */
[-CC-:B------:R-:W-:Y:S01]  /*51f0*/  SHF.R.U64 R89, R8, R0.reuse, R9.reuse ;  /* 0x0000000008597219 */ /* 0x180fe20000001209 */
[----:B---3--:R-:W-:Y:S01]  /*5200*/  IMAD.MOV R20, RZ, RZ, -R20 ;  /* 0x000000ffff147224 */ /* 0x008fe200078e0a14 */
[----:B------:R-:W-:Y:S01]  /*5210*/  SHF.R.U32.HI R0, RZ, R0, R9 ;  /* 0x00000000ff007219 */ /* 0x000fe20000011609 */
[----:B------:R-:W-:Y:S01]  /*5220*/  ULDC UR4, c[0x0][0x154] ;  /* 0x0000550000047ab9 */ /* 0x000fe20000000800 */
[----:B--2---:R-:W-:Y:S01]  /*5230*/  IADD3 R3, P0, RZ, -R89, RZ ;  /* 0x80000059ff037210 */ /* 0x004fe20007f1e0ff */
[----:B------:R-:W-:Y:S02]  /*5240*/  IMAD R21, R21, R20, R12 ;  /* 0x0000001415157224 */ /* 0x000fe400078e020c */
[----:B----4-:R-:W2:Y:S01]  /*5250*/  LDC R6, c[0x0][0x618] ;  /* 0x00018600ff067b82 */ /* 0x010ea20000000800 */
[----:B------:R-:W-:Y:S02]  /*5260*/  IMAD.MOV.U32 R7, RZ, RZ, 0x1 ;  /* 0x00000001ff077424 */ /* 0x000fe400078e00ff */
[----:B------:R-:W-:-:S04]  /*5270*/  IMAD.X R5, RZ, RZ, ~R0, P0 ;  /* 0x000000ffff057224 */ /* 0x000fc800000e0e00 */
[-C--:B-1----:R-:W-:Y:S01]  /*5280*/  IMAD R0, R5, R14.reuse, RZ ;  /* 0x0000000e05007224 */ /* 0x082fe200078e02ff */
[----:B------:R-:W1:Y:S01]  /*5290*/  LDC R8, c[0x0][0x608] ;  /* 0x00018200ff087b82 */ /* 0x000e620000000800 */
[----:B------:R-:W-:-:S04]  /*52a0*/  IMAD.WIDE.U32 R4, R3, R14, R16 ;  /* 0x0000000e03047225 */ /* 0x000fc800078e0010 */
[----:B------:R-:W-:Y:S01]  /*52b0*/  IMAD R3, R3, R15, R0 ;  /* 0x0000000f03037224 */ /* 0x000fe200078e0200 */
[----:B------:R-:W-:Y:S02]  /*52c0*/  I2FP.F32.U32 R0, R24 ;  /* 0x0000001800007245 */ /* 0x000fe40000201000 */
[----:B------:R-:W3:Y:S01]  /*52d0*/  LDC R26, c[0x0][0x658] ;  /* 0x00019600ff1a7b82 */ /* 0x000ee20000000800 */
[----:B------:R-:W-:Y:S01]  /*52e0*/  IMAD.IADD R3, R5, 0x1, R3 ;  /* 0x0000000105037824 */ /* 0x000fe200078e0203 */
[----:B0-----:R-:W-:Y:S01]  /*52f0*/  ISETP.NE.U32.AND P0, PT, R28, RZ, PT ;  /* 0x000000ff1c00720c */ /* 0x001fe20003f05070 */
[----:B------:R-:W-:Y:S01]  /*5300*/  FMUL R0, R0, UR4 ;  /* 0x0000000400007c20 */ /* 0x000fe20008400000 */
[----:B------:R-:W-:Y:S02]  /*5310*/  IMAD.MOV.U32 R5, RZ, RZ, -0x1 ;  /* 0xffffffffff057424 */ /* 0x000fe400078e00ff */
[----:B------:R-:W-:Y:S01]  /*5320*/  ISETP.NE.AND.EX P0, PT, R29, RZ, PT, P0 ;  /* 0x000000ff1d00720c */ /* 0x000fe20003f05300 */
[----:B------:R0:W4:Y:S01]  /*5330*/  F2I.U32.TRUNC.NTZ R13, R0 ;  /* 0x00000000000d7305 */ /* 0x000122000020f000 */
[----:B------:R-:W0:Y:S01]  /*5340*/  LDC R15, c[0x0][0x148] ;  /* 0x00005200ff0f7b82 */ /* 0x000e220000000800 */
[----:B--2---:R-:W-:-:S02]  /*5350*/  SHF.R.U64 R12, R4, R6, R3 ;  /* 0x00000006040c7219 */ /* 0x004fc40000001203 */
[----:B------:R-:W-:-:S05]  /*5360*/  SHF.R.U32.HI R3, RZ, R6, R3 ;  /* 0x00000006ff037219 */ /* 0x000fca0000011603 */
[----:B------:R-:W2:Y:S01]  /*5370*/  LDC R20, c[0x0][0x600] ;  /* 0x00018000ff147b82 */ /* 0x000ea20000000800 */
[-CC-:B-1----:R-:W-:Y:S02]  /*5380*/  SHF.R.U64 R10, R12, R8.reuse, R3.reuse ;  /* 0x000000080c0a7219 */ /* 0x182fe40000001203 */
[----:B------:R-:W-:-:S05]  /*5390*/  SHF.R.U32.HI R3, RZ, R8, R3 ;  /* 0x00000008ff037219 */ /* 0x000fca0000011603 */
[----:B------:R-:W1:Y:S01]  /*53a0*/  LDC R27, c[0x0][0x648] ;  /* 0x00019200ff1b7b82 */ /* 0x000e620000000800 */
[-C--:B---3--:R-:W-:Y:S02]  /*53b0*/  SHF.L.U32 R4, R5, R26.reuse, RZ ;  /* 0x0000001a05047219 */ /* 0x088fe400000006ff */
[-CC-:B------:R-:W-:Y:S02]  /*53c0*/  SHF.R.U64 R14, R10, R26.reuse, R3.reuse ;  /* 0x0000001a0a0e7219 */ /* 0x180fe40000001203 */
[----:B------:R-:W-:Y:S02]  /*53d0*/  SHF.R.U32.HI R5, RZ, R26, R3 ;  /* 0x0000001aff057219 */ /* 0x000fe40000011603 */
[----:B------:R-:W-:Y:S01]  /*53e0*/  LOP3.LUT R25, RZ, R4, RZ, 0x33, !PT ;  /* 0x00000004ff197212 */ /* 0x000fe200078e33ff */
[----:B------:R-:W3:Y:S01]  /*53f0*/  LDC R30, c[0x0][0x638] ;  /* 0x00018e00ff1e7b82 */ /* 0x000ee20000000800 */
[----:B------:R-:W-:Y:S01]  /*5400*/  SHF.L.U32 R26, R7, R26, RZ ;  /* 0x0000001a071a7219 */ /* 0x000fe200000006ff */
[----:B------:R-:W-:-:S06]  /*5410*/  IMAD.MOV.U32 R4, RZ, RZ, R14 ;  /* 0x000000ffff047224 */ /* 0x000fcc00078e000e */
[----:B------:R-:W0:Y:S01]  /*5420*/  LDC R31, c[0x0][0x610] ;  /* 0x00018400ff1f7b82 */ /* 0x000e220000000800 */
[----:B----4-:R-:W-:Y:S05]  /*5430*/  @!P0 BRA `(.L_x_162) ;  /* 0x0000000000288947 */ /* 0x010fea0003800000 */
[----:B------:R-:W4:Y:S02]  /*5440*/  LDC R3, c[0x0][0x64c] ;  /* 0x00019300ff037b82 */ /* 0x000f240000000800 */
[----:B----4-:R-:W-:-:S05]  /*5450*/  IADD3 R3, P0, R14, R3, RZ ;  /* 0x000000030e037210 */ /* 0x010fca0007f1e0ff */
        /* <DEDUP_REMOVED lines=8> */
.L_x_162:
[----:B------:R-:W-:Y:S01]  /*54e0*/  ISETP.NE.AND P0, PT, R2, 0x1, PT ;  /* 0x000000010200780c */ /* 0x000fe20003f05270 */
[----:B--2---:R-:W-:Y:S01]  /*54f0*/  VIADD R7, R20, 0xffffffff ;  /* 0xffffffff14077836 */ /* 0x004fe20000000000 */
[----:B01----:R-:W-:Y:S01]  /*5500*/  SHF.R.U64 R0, R4, R27, R5 ;  /* 0x0000001b04007219 */ /* 0x003fe20000001205 */
[----:B------:R-:W-:Y:S01]  /*5510*/  IMAD.MOV R13, RZ, RZ, -R13 ;  /* 0x000000ffff0d7224 */ /* 0x000fe200078e0a0d */
[----:B------:R-:W-:Y:S01]  /*5520*/  LOP3.LUT R5, R10, R25, RZ, 0xc0, !PT ;  /* 0x000000190a057212 */ /* 0x000fe200078ec0ff */
[----:B------:R-:W-:Y:S01]  /*5530*/  IMAD.MOV.U32 R4, RZ, RZ, 0x1 ;  /* 0x00000001ff047424 */ /* 0x000fe200078e00ff */
[----:B------:R-:W-:Y:S01]  /*5540*/  LOP3.LUT R12, R12, R7, RZ, 0xc0, !PT ;  /* 0x000000070c0c7212 */ /* 0x000fe200078ec0ff */
[----:B------:R-:W-:Y:S02]  /*5550*/  IMAD.MOV R3, RZ, RZ, -R0 ;  /* 0x000000ffff037224 */ /* 0x000fe400078e0a00 */
[----:B------:R-:W-:Y:S02]  /*5560*/  IMAD R0, R26, R0, R5 ;  /* 0x000000001a007224 */ /* 0x000fe400078e0205 */
[----:B---3--:R-:W-:-:S02]  /*5570*/  IMAD R3, R3, R30, R14 ;  /* 0x0000001e03037224 */ /* 0x008fc400078e020e */
[----:B------:R-:W-:Y:S02]  /*5580*/  @P0 IMAD R21, R15, R13, R24 ;  /* 0x0000000d0f150224 */ /* 0x000fe400078e0218 */
[----:B------:R-:W-:Y:S01]  /*5590*/  IMAD R5, R3, R20, R12 ;  /* 0x0000001403057224 */ /* 0x000fe200078e020c */
[----:B------:R-:W-:Y:S01]  /*55a0*/  PRMT R3, R4, 0x7610, R3 ;  /* 0x0000761004037816 */ /* 0x000fe20000000003 */
[----:B------:R-:W-:-:S05]  /*55b0*/  IMAD R0, R0, R31, R21 ;  /* 0x0000001f00007224 */ /* 0x000fca00078e0215 */
[----:B------:R-:W-:Y:S02]  /*55c0*/  SEL R91, R5, R0, !P0 ;  /* 0x00000000055b7207 */ /* 0x000fe40004000000 */
[----:B------:R-:W-:-:S07]  /*55d0*/  SEL R0, R0, R5, !P0 ;  /* 0x0000000500007207 */ /* 0x000fce0004000000 */
.L_x_160:
[----:B------:R-:W-:Y:S01]  /*55e0*/  LOP3.LUT P0, RZ, R3, 0xff, RZ, 0xc0, !PT ;  /* 0x000000ff03ff7812 */ /* 0x000fe2000780c0ff */
[----:B------:R-:W-:-:S12]  /*55f0*/  IMAD.MOV.U32 R90, RZ, RZ, R0 ;  /* 0x000000ffff5a7224 */ /* 0x000fd800078e0000 */
[----:B------:R-:W-:Y:S05]  /*5600*/  @P0 BRA `(.L_x_163) ;  /* 0xffffffb800a00947 */ /* 0x000fea000383ffff */
[----:B------:R-:W-:Y:S05]  /*5610*/  EXIT ;  /* 0x000000000000794d */ /* 0x000fea0003800000 */
.L_x_4:
[----:B0-----:R-:W-:Y:S01]  /*5620*/  ULDC.64 UR4, c[0x0][0x650] ;  /* 0x0001940000047ab9 */ /* 0x001fe20000000a00 */
        /* <DEDUP_REMOVED lines=25> */
.L_x_165:
[--C-:B------:R-:W-:Y:S01]  /*57c0*/  SHF.R.U64 R12, R10, R14, R11.reuse ;  /* 0x0000000e0a0c7219 */ /* 0x100fe2000000120b */
[----:B------:R-:W0:Y:S01]  /*57d0*/  LDC R22, c[0x0][0x618] ;  /* 0x00018600ff167b82 */ /* 0x000e220000000800 */
[----:B------:R-:W-:Y:S01]  /*57e0*/  I2FP.F32.U32 R6, R4 ;  /* 0x0000000400067245 */ /* 0x000fe20000201000 */
[----:B------:R-:W-:Y:S01]  /*57f0*/  ULDC UR4, c[0x0][0x150] ;  /* 0x0000540000047ab9 */ /* 0x000fe20000000800 */
[----:B------:R-:W-:Y:S02]  /*5800*/  SHF.R.U32.HI R5, RZ, R14, R11 ;  /* 0x0000000eff057219 */ /* 0x000fe4000001160b */
[----:B------:R-:W-:Y:S01]  /*5810*/  IADD3 R9, P0, RZ, -R12, RZ ;  /* 0x8000000cff097210 */ /* 0x000fe20007f1e0ff */
[----:B------:R-:W-:Y:S01]  /*5820*/  FMUL R11, R6, UR4 ;  /* 0x00000004060b7c20 */ /* 0x000fe20008400000 */
[----:B------:R-:W-:Y:S01]  /*5830*/  ULDC UR4, c[0x0][0x154] ;  /* 0x0000550000047ab9 */ /* 0x000fe20000000800 */
[----:B------:R-:W1:Y:S02]  /*5840*/  LDC.64 R24, c[0x0][0x640] ;  /* 0x00019000ff187b82 */ /* 0x000e640000000a00 */
[----:B------:R-:W-:-:S02]  /*5850*/  IMAD.X R5, RZ, RZ, ~R5, P0 ;  /* 0x000000ffff057224 */ /* 0x000fc400000e0e05 */
[----:B------:R-:W2:Y:S01]  /*5860*/  F2I.U32.TRUNC.NTZ R11, R11 ;  /* 0x0000000b000b7305 */ /* 0x000ea2000020f000 */
[----:B------:R-:W-:-:S03]  /*5870*/  IMAD.WIDE.U32 R6, R9, R20, R16 ;  /* 0x0000001409067225 */ /* 0x000fc600078e0010 */
[----:B------:R-:W3:Y:S01]  /*5880*/  LDC R13, c[0x0][0x144] ;  /* 0x00005100ff0d7b82 */ /* 0x000ee20000000800 */
[----:B------:R-:W-:-:S04]  /*5890*/  IMAD R8, R5, R20, RZ ;  /* 0x0000001405087224 */ /* 0x000fc800078e02ff */
[----:B------:R-:W-:Y:S02]  /*58a0*/  IMAD R5, R9, R21, R8 ;  /* 0x0000001509057224 */ /* 0x000fe400078e0208 */
[----:B------:R-:W-:Y:S01]  /*58b0*/  IMAD.MOV.U32 R8, RZ, RZ, -0x1 ;  /* 0xffffffffff087424 */ /* 0x000fe200078e00ff */
[----:B------:R-:W4:Y:S01]  /*58c0*/  LDC R14, c[0x0][0x608] ;  /* 0x00018200ff0e7b82 */ /* 0x000f220000000800 */
[----:B------:R-:W-:Y:S01]  /*58d0*/  IMAD.IADD R5, R7, 0x1, R5 ;  /* 0x0000000107057824 */ /* 0x000fe200078e0205 */
[----:B------:R-:W-:-:S04]  /*58e0*/  I2FP.F32.U32 R7, R3 ;  /* 0x0000000300077245 */ /* 0x000fc80000201000 */
[-C--:B0-----:R-:W-:Y:S01]  /*58f0*/  SHF.R.U64 R10, R6, R22.reuse, R5 ;  /* 0x00000016060a7219 */ /* 0x081fe20000001205 */
[----:B--2---:R-:W-:Y:S01]  /*5900*/  IMAD.MOV R6, RZ, RZ, -R11 ;  /* 0x000000ffff067224 */ /* 0x004fe200078e0a0b */
[----:B------:R-:W0:Y:S01]  /*5910*/  LDC R9, c[0x0][0x658] ;  /* 0x00019600ff097b82 */ /* 0x000e220000000800 */
[----:B-1----:R-:W-:Y:S01]  /*5920*/  ISETP.NE.U32.AND P0, PT, R24, RZ, PT ;  /* 0x000000ff1800720c */ /* 0x002fe20003f05070 */
[----:B------:R-:W-:Y:S01]  /*5930*/  FMUL R7, R7, UR4 ;  /* 0x0000000407077c20 */ /* 0x000fe20008400000 */
[----:B------:R-:W-:Y:S02]  /*5940*/  SHF.R.U32.HI R5, RZ, R22, R5 ;  /* 0x00000016ff057219 */ /* 0x000fe40000011605 */
[----:B------:R-:W-:-:S03]  /*5950*/  ISETP.NE.AND.EX P0, PT, R25, RZ, PT, P0 ;  /* 0x000000ff1900720c */ /* 0x000fc60003f05300 */
[----:B------:R-:W1:Y:S01]  /*5960*/  LDC R20, c[0x0][0x148] ;  /* 0x00005200ff147b82 */ /* 0x000e620000000800 */
[----:B---3--:R-:W-:Y:S02]  /*5970*/  IMAD R23, R13, R6, R4 ;  /* 0x000000060d177224 */ /* 0x008fe400078e0204 */
[----:B------:R-:W-:-:S05]  /*5980*/  IMAD.MOV.U32 R6, RZ, RZ, 0x1 ;  /* 0x00000001ff067424 */ /* 0x000fca00078e00ff */
[----:B------:R-:W2:Y:S01]  /*5990*/  LDC R21, c[0x0][0x600] ;  /* 0x00018000ff157b82 */ /* 0x000ea20000000800 */
[-CC-:B----4-:R-:W-:Y:S02]  /*59a0*/  SHF.R.U64 R13, R10, R14.reuse, R5.reuse ;  /* 0x0000000e0a0d7219 */ /* 0x190fe40000001205 */
[----:B------:R-:W-:Y:S02]  /*59b0*/  SHF.R.U32.HI R4, RZ, R14, R5 ;  /* 0x0000000eff047219 */ /* 0x000fe40000011605 */
[----:B------:R3:W4:Y:S03]  /*59c0*/  F2I.U32.TRUNC.NTZ R14, R7 ;  /* 0x00000007000e7305 */ /* 0x000726000020f000 */
[----:B------:R-:W1:Y:S01]  /*59d0*/  LDC R26, c[0x0][0x648] ;  /* 0x00019200ff1a7b82 */ /* 0x000e620000000800 */
[-C--:B0-----:R-:W-:Y:S02]  /*59e0*/  SHF.R.U64 R15, R13, R9.reuse, R4 ;  /* 0x000000090d0f7219 */ /* 0x081fe40000001204 */
[----:B------:R-:W-:-:S02]  /*59f0*/  SHF.L.U32 R8, R8, R9, RZ ;  /* 0x0000000908087219 */ /* 0x000fc400000006ff */
[-C--:B------:R-:W-:Y:S01]  /*5a00*/  SHF.R.U32.HI R5, RZ, R9.reuse, R4 ;  /* 0x00000009ff057219 */ /* 0x080fe20000011604 */
[----:B------:R-:W-:Y:S01]  /*5a10*/  IMAD.MOV.U32 R4, RZ, RZ, R15 ;  /* 0x000000ffff047224 */ /* 0x000fe200078e000f */
[----:B------:R-:W-:Y:S01]  /*5a20*/  SHF.L.U32 R22, R6, R9, RZ ;  /* 0x0000000906167219 */ /* 0x000fe200000006ff */
[----:B------:R-:W0:Y:S01]  /*5a30*/  LDC R27, c[0x0][0x638] ;  /* 0x00018e00ff1b7b82 */ /* 0x000e220000000800 */
[----:B------:R-:W-:-:S07]  /*5a40*/  LOP3.LUT R28, RZ, R8, RZ, 0x33, !PT ;  /* 0x00000008ff1c7212 */ /* 0x000fce00078e33ff */
        /* <DEDUP_REMOVED lines=12> */
.L_x_166:
[----:B------:R-:W-:Y:S01]  /*5b10*/  ISETP.NE.AND P0, PT, R2, 0x1, PT ;  /* 0x000000010200780c */ /* 0x000fe20003f05270 */
[----:B--2---:R-:W-:Y:S01]  /*5b20*/  VIADD R7, R21, 0xffffffff ;  /* 0xffffffff15077836 */ /* 0x004fe20000000000 */
[----:B-1----:R-:W-:Y:S01]  /*5b30*/  SHF.R.U64 R5, R4, R26, R5 ;  /* 0x0000001a04057219 */ /* 0x002fe20000001205 */
[----:B------:R-:W-:Y:S01]  /*5b40*/  IMAD.MOV R14, RZ, RZ, -R14 ;  /* 0x000000ffff0e7224 */ /* 0x000fe200078e0a0e */
[----:B------:R-:W-:Y:S01]  /*5b50*/  LOP3.LUT R4, R13, R28, RZ, 0xc0, !PT ;  /* 0x0000001c0d047212 */ /* 0x000fe200078ec0ff */
[----:B------:R-:W-:Y:S01]  /*5b60*/  IMAD.MOV.U32 R8, RZ, RZ, R12 ;  /* 0x000000ffff087224 */ /* 0x000fe200078e000c */
[----:B------:R-:W-:Y:S01]  /*5b70*/  LOP3.LUT R10, R10, R7, RZ, 0xc0, !PT ;  /* 0x000000070a0a7212 */ /* 0x000fe200078ec0ff */
[----:B------:R-:W-:Y:S02]  /*5b80*/  IMAD.MOV R6, RZ, RZ, -R5 ;  /* 0x000000ffff067224 */ /* 0x000fe400078e0a05 */
[----:B------:R-:W-:-:S04]  /*5b90*/  IMAD R4, R22, R5, R4 ;  /* 0x0000000516047224 */ /* 0x000fc800078e0204 */
[----:B------:R-:W-:Y:S02]  /*5ba0*/  @P0 IMAD R23, R20, R14, R3 ;  /* 0x0000000e14170224 */ /* 0x000fe400078e0203 */
[----:B0-----:R-:W-:Y:S02]  /*5bb0*/  IMAD R3, R6, R27, R15 ;  /* 0x0000001b06037224 */ /* 0x001fe400078e020f */
[----:B------:R-:W-:Y:S02]  /*5bc0*/  IMAD R7, R4, R29, R23 ;  /* 0x0000001d04077224 */ /* 0x000fe400078e0217 */
[----:B------:R-:W-:Y:S02]  /*5bd0*/  IMAD R4, R3, R21, R10 ;  /* 0x0000001503047224 */ /* 0x000fe400078e020a */
[----:B------:R-:W-:-:S03]  /*5be0*/  IMAD.MOV.U32 R6, RZ, RZ, 0x1 ;  /* 0x00000001ff067424 */ /* 0x000fc600078e00ff */
[----:B------:R-:W-:Y:S02]  /*5bf0*/  SEL R9, R4, R7, !P0 ;  /* 0x0000000704097207 */ /* 0x000fe40004000000 */
[----:B------:R-:W-:-:S07]  /*5c00*/  SEL R7, R7, R4, !P0 ;  /* 0x0000000407077207 */ /* 0x000fce0004000000 */
.L_x_164:
[----:B------:R-:W-:-:S08]  /*5c10*/  NOP ;  /* 0x0000000000007918 */ /* 0x000fd00000000000 */
[----:B------:R-:W0:-:S00]  /*5c20*/  USETMAXREG.DEALLOC.CTAPOOL 0x28 ;  /* 0x00000028000079c8 */ /* 0x000e0000080e0500 */
[----:B0-----:R-:W-:-:S13]  /*5c30*/  ISETP.NE.AND P0, PT, R0, RZ, PT ;  /* 0x000000ff0000720c */ /* 0x001fda0003f05270 */
[----:B------:R-:W-:Y:S05]  /*5c40*/  @P0 EXIT ;  /* 0x000000000000094d */ /* 0x000fea0003800000 */
[----:B------:R-:W-:Y:S01]  /*5c50*/  LOP3.LUT P0, RZ, R6, 0xff, RZ, 0xc0, !PT ;  /* 0x000000ff06ff7812 */ /* 0x000fe2000780c0ff */
[----:B------:R-:W-:Y:S02]  /*5c60*/  IMAD.MOV.U32 R0, RZ, RZ, 0x1 ;  /* 0x00000001ff007424 */ /* 0x000fe400078e00ff */
[----:B------:R-:W-:-:S10]  /*5c70*/  IMAD.MOV.U32 R12, RZ, RZ, RZ ;  /* 0x000000ffff0c7224 */ /* 0x000fd400078e00ff */
[----:B------:R-:W-:Y:S05]  /*5c80*/  @!P0 BRA `(.L_x_167) ;  /* 0x0000000c002c8947 */ /* 0x000fea0003800000 */
[----:B------:R-:W0:Y:S01]  /*5c90*/  LDC R0, c[0x0][0x28c] ;  /* 0x0000a300ff007b82 */ /* 0x000e220000000800 */
[----:B------:R-:W-:Y:S01]  /*5ca0*/  ULDC UR5, c[0x0][0x600] ;  /* 0x0001800000057ab9 */ /* 0x000fe20000000800 */
[----:B------:R-:W-:Y:S01]  /*5cb0*/  ULDC UR4, c[0x0][0xc] ;  /* 0x0000030000047ab9 */ /* 0x000fe20000000800 */
[----:B------:R-:W-:Y:S01]  /*5cc0*/  UIADD3 UR16, UR5, -0x1, URZ ;  /* 0xffffffff05107890 */ /* 0x000fe2000fffe03f */
[C---:B------:R-:W-:Y:S01]  /*5cd0*/  LOP3.LUT P2, RZ, R18.reuse, 0x7f, RZ, 0xc0, !PT ;  /* 0x0000007f12ff7812 */ /* 0x040fe2000784c0ff */
[----:B------:R-:W-:Y:S01]  /*5ce0*/  ULDC UR6, c[0x0][0x658] ;  /* 0x0001960000067ab9 */ /* 0x000fe20000000800 */
[----:B------:R-:W-:Y:S01]  /*5cf0*/  ULDC UR5, c[0x0][0x10] ;  /* 0x0000040000057ab9 */ /* 0x000fe20000000800 */
[----:B------:R-:W-:Y:S01]  /*5d00*/  UMOV UR7, 0xffffffff ;  /* 0xffffffff00077882 */ /* 0x000fe20000000000 */
[----:B------:R-:W-:Y:S01]  /*5d10*/  UMOV UR8, 0x1 ;  /* 0x0000000100087882 */ /* 0x000fe20000000000 */
[----:B------:R-:W-:Y:S01]  /*5d20*/  UIMAD.WIDE.U32 UR4, UR4, UR5, URZ ;  /* 0x00000005040472a5 */ /* 0x000fe2000f8e003f */
[----:B------:R-:W-:Y:S01]  /*5d30*/  LOP3.LUT P0, RZ, R18, 0x1f, RZ, 0xc0, !PT ;  /* 0x0000001f12ff7812 */ /* 0x000fe2000780c0ff */
[----:B------:R-:W-:Y:S01]  /*5d40*/  USHF.L.U32 UR7, UR7, UR6, URZ ;  /* 0x0000000607077299 */ /* 0x000fe2000800063f */
[----:B------:R-:W-:Y:S01]  /*5d50*/  BSSY B0, `(.L_x_167) ;  /* 0x00000be000007945 */ /* 0x000fe20003800000 */
[----:B------:R-:W-:Y:S01]  /*5d60*/  USHF.L.U32 UR18, UR8, UR6, URZ ;  /* 0x0000000608127299 */ /* 0x000fe2000800063f */
[----:B------:R-:W-:Y:S01]  /*5d70*/  IMAD.MOV.U32 R13, RZ, RZ, 0x1 ;  /* 0x00000001ff0d7424 */ /* 0x000fe200078e00ff */
[----:B------:R-:W-:Y:S01]  /*5d80*/  LOP3.LUT R11, R19, 0x2, RZ, 0xfc, !PT ;  /* 0x00000002130b7812 */ /* 0x000fe200078efcff */
[----:B------:R-:W-:Y:S01]  /*5d90*/  ULDC UR6, c[0x0][0x14] ;  /* 0x0000050000067ab9 */ /* 0x000fe20000000800 */
[----:B------:R-:W-:Y:S01]  /*5da0*/  PLOP3.LUT P0, PT, P0, P2, PT, 0x8a, 0x0 ;  /* 0x000000000000781c */ /* 0x000fe20000705172 */
[----:B------:R-:W-:Y:S01]  /*5db0*/  UIMAD.WIDE.U32 UR20, UR4, UR6, URZ ;  /* 0x00000006041472a5 */ /* 0x000fe2000f8e003f */
[----:B------:R-:W-:Y:S01]  /*5dc0*/  IMAD.MOV.U32 R12, RZ, RZ, RZ ;  /* 0x000000ffff0c7224 */ /* 0x000fe200078e00ff */
[----:B------:R-:W-:-:S02]  /*5dd0*/  UIMAD UR13, UR5, UR6, URZ ;  /* 0x00000006050d72a4 */ /* 0x000fc4000f8e023f */
[----:B------:R-:W-:Y:S01]  /*5de0*/  ULOP3.LUT UR17, URZ, UR7, URZ, 0x33, !UPT ;  /* 0x000000073f117292 */ /* 0x000fe2000f8e333f */
[----:B0-----:R-:W-:Y:S01]  /*5df0*/  VIADD R0, R0, 0x3f ;  /* 0x0000003f00007836 */ /* 0x001fe20000000000 */
[----:B------:R-:W-:Y:S01]  /*5e00*/  UIADD3 UR13, UR21, UR13, URZ ;  /* 0x0000000d150d7290 */ /* 0x000fe2000fffe03f */
[----:B------:R-:W-:-:S03]  /*5e10*/  ULDC.64 UR22, c[0x0][0x198] ;  /* 0x0000660000167ab9 */ /* 0x000fc60000000a00 */
[----:B------:R-:W-:-:S04]  /*5e20*/  SHF.R.S32.HI R3, RZ, 0x1f, R0 ;  /* 0x0000001fff037819 */ /* 0x000fc80000011400 */
[----:B------:R-:W-:Y:S01]  /*5e30*/  LEA.HI R3, R3, R0, RZ, 0x6 ;  /* 0x0000000003037211 */ /* 0x000fe200078f30ff */
[----:B------:R-:W-:-:S03]  /*5e40*/  IMAD.MOV.U32 R0, RZ, RZ, 0x1 ;  /* 0x00000001ff007424 */ /* 0x000fc600078e00ff */
[----:B------:R-:W-:-:S05]  /*5e50*/  SHF.R.S32.HI R3, RZ, 0x6, R3 ;  /* 0x00000006ff037819 */ /* 0x000fca0000011403 */
[----:B------:R-:W-:-:S07]  /*5e60*/  VIADD R10, R3, 0x1 ;  /* 0x00000001030a7836 */ /* 0x000fce0000000000 */
.L_x_179:
[----:B------:R-:W-:-:S03]  /*5e70*/  UMOV UR4, 0xffffffff ;  /* 0xffffffff00047882 */ /* 0x000fc60000000000 */
[----:B------:R-:W-:Y:S05]  /*5e80*/  BRA.DIV UR4, `(.L_x_168) ;  /* 0x0000001204fc7947 */ /* 0x000fea000b800000 */
[----:B------:R-:W-:-:S13]  /*5e90*/  ELECT P6, URZ, PT ;  /* 0x00000000003f782f */ /* 0x000fda00038c0000 */
.L_x_200:
[----:B------:R-:W0:Y:S01]  /*5ea0*/  LDC R4, c[0x0][0x28c] ;  /* 0x0000a300ff047b82 */ /* 0x000e220000000800 */
[----:B------:R-:W-:Y:S01]  /*5eb0*/  BSSY B1, `(.L_x_169) ;  /* 0x0000035000017945 */ /* 0x000fe20003800000 */
[----:B0-----:R-:W-:-:S13]  /*5ec0*/  ISETP.LT.OR P6, PT, R4, 0x1, !P6 ;  /* 0x000000010400780c */ /* 0x001fda00077c1670 */
[----:B------:R-:W-:Y:S05]  /*5ed0*/  @P6 BRA `(.L_x_170) ;  /* 0x0000000000c86947 */ /* 0x000fea0003800000 */
[----:B------:R-:W-:Y:S02]  /*5ee0*/  IMAD.SHL.U32 R15, R9, 0x80, RZ ;  /* 0x00000080090f7824 */ /* 0x000fe400078e00ff */
[----:B------:R-:W-:Y:S02]  /*5ef0*/  IMAD.SHL.U32 R18, R7, 0x80, RZ ;  /* 0x0000008007127824 */ /* 0x000fe400078e00ff */
[----:B------:R-:W-:Y:S02]  /*5f00*/  IMAD.MOV.U32 R20, RZ, RZ, RZ ;  /* 0x000000ffff147224 */ /* 0x000fe400078e00ff */
[----:B------:R-:W-:Y:S02]  /*5f10*/  IMAD.MOV.U32 R4, RZ, RZ, R10 ;  /* 0x000000ffff047224 */ /* 0x000fe400078e000a */
[----:B------:R-:W-:Y:S02]  /*5f20*/  IMAD.MOV.U32 R5, RZ, RZ, R0 ;  /* 0x000000ffff057224 */ /* 0x000fe400078e0000 */
[----:B------:R-:W-:-:S07]  /*5f30*/  IMAD.MOV.U32 R6, RZ, RZ, R12 ;  /* 0x000000ffff067224 */ /* 0x000fce00078e000c */
.L_x_174:
[----:B------:R-:W0:Y:S01]  /*5f40*/  S2R R14, SR_CgaCtaId ;  /* 0x00000000000e7919 */ /* 0x000e220000008800 */
[----:B------:R-:W-:Y:S01]  /*5f50*/  MOV R7, 0x400 ;  /* 0x0000040000077802 */ /* 0x000fe20000000f00 */
[----:B------:R-:W1:Y:S03]  /*5f60*/  @!P2 LDC R9, c[0x0][0x500] ;  /* 0x00014000ff09ab82 */ /* 0x000e660000000800 */
[----:B0-----:R-:W-:Y:S02]  /*5f70*/  LEA R21, R14, R7, 0x18 ;  /* 0x000000070e157211 */ /* 0x001fe400078ec0ff */
[----:B------:R-:W-:-:S03]  /*5f80*/  SHF.L.U32 R7, R5, 0x1f, RZ ;  /* 0x0000001f05077819 */ /* 0x000fc600000006ff */
[----:B------:R-:W-:-:S04]  /*5f90*/  IMAD R14, R6, 0x8, R21 ;  /* 0x00000008060e7824 */ /* 0x000fc800078e0215 */
[----:B------:R-:W0:Y:S02]  /*5fa0*/  SYNCS.PHASECHK.TRANS64.TRYWAIT P1, [R14+URZ+0x70], R7 ;  /* 0x000070070e0075a7 */ /* 0x000e24000802017f */
[----:B01----:R-:W-:Y:S05]  /*5fb0*/  @!P1 BRA `(.L_x_171) ;  /* 0x0000001000d09947 */ /* 0x003fea0003800000 */
.L_x_201:
[----:B0-----:R-:W-:Y:S01]  /*5fc0*/  PRMT R7, R11, 0x9910, RZ ;  /* 0x000099100b077816 */ /* 0x001fe200000000ff */
[----:B------:R0:W-:Y:S03]  /*5fd0*/  @!P2 SYNCS.ARRIVE.TRANS64 RZ, [R14+URZ], R9 ;  /* 0x000000090effa9a7 */ /* 0x0001e6000800003f */
[----:B------:R-:W-:-:S13]  /*5fe0*/  ISETP.NE.AND P1, PT, R7, 0x2, PT ;  /* 0x000000020700780c */ /* 0x000fda0003f25270 */
[----:B0-----:R-:W-:Y:S05]  /*5ff0*/  @P1 BRA `(.L_x_172) ;  /* 0x0000000000041947 */ /* 0x001fea0003800000 */
[----:B------:R-:W-:Y:S01]  /*6000*/  BPT.TRAP 0x1 ;  /* 0x000000040000795c */ /* 0x000fe20000300000 */
.L_x_172:
[----:B------:R-:W-:Y:S05]  /*6010*/  @P0 BRA `(.L_x_173) ;  /* 0x0000000000040947 */ /* 0x000fea0003800000 */
[----:B------:R-:W-:Y:S01]  /*6020*/  BPT.TRAP 0x1 ;  /* 0x000000040000795c */ /* 0x000fe20000300000 */
.L_x_173:
[----:B------:R-:W-:Y:S01]  /*6030*/  IMAD R21, R6, 0x2000, R21 ;  /* 0x0000200006157824 */ /* 0x000fe200078e0215 */
[----:B------:R-:W-:Y:S01]  /*6040*/  R2UR UR9, R14 ;  /* 0x000000000e0972ca */ /* 0x000fe200000e0000 */
[----:B------:R-:W-:Y:S01]  /*6050*/  VIADD R4, R4, 0xffffffff ;  /* 0xffffffff04047836 */ /* 0x000fe20000000000 */
[----:B------:R-:W-:Y:S01]  /*6060*/  UIADD3 UR4, UP0, UR22, 0xf0, URZ ;  /* 0x000000f016047890 */ /* 0x000fe2000ff1e03f */
[----:B------:R-:W-:Y:S01]  /*6070*/  R2UR UR11, R18 ;  /* 0x00000000120b72ca */ /* 0x000fe200000e0000 */
[----:B------:R-:W-:Y:S01]  /*6080*/  UIADD3 UR24, UP1, UR22, 0x1f0, URZ ;  /* 0x000001f016187890 */ /* 0x000fe2000ff3e03f */
[----:B------:R-:W-:Y:S01]  /*6090*/  R2UR UR8, R21 ;  /* 0x00000000150872ca */ /* 0x000fe200000e0000 */
[----:B------:R-:W-:Y:S01]  /*60a0*/  UIADD3.X UR5, URZ, UR23, URZ, UP0, !UPT ;  /* 0x000000173f057290 */ /* 0x000fe200087fe43f */
[----:B------:R-:W-:Y:S01]  /*60b0*/  R2UR UR10, R20 ;  /* 0x00000000140a72ca */ /* 0x000fe200000e0000 */
[----:B------:R-:W-:Y:S01]  /*60c0*/  VIADD R6, R6, 0x1 ;  /* 0x0000000106067836 */ /* 0x000fe20000000000 */
[----:B------:R-:W-:Y:S01]  /*60d0*/  R2UR UR12, R8 ;  /* 0x00000000080c72ca */ /* 0x000fe200000e0000 */
[----:B------:R-:W-:Y:S01]  /*60e0*/  UIADD3.X UR25, URZ, UR23, URZ, UP1, !UPT ;  /* 0x000000173f197290 */ /* 0x000fe20008ffe43f */
[----:B------:R-:W-:Y:S01]  /*60f0*/  R2UR UR19, R15 ;  /* 0x000000000f1372ca */ /* 0x000fe200000e0000 */
[----:B------:R-:W-:Y:S01]  /*6100*/  UMOV UR6, 0x0 ;  /* 0x0000000000067882 */ /* 0x000fe20000000000 */
[----:B------:R-:W-:Y:S01]  /*6110*/  ISETP.GT.AND P3, PT, R4, 0x1, PT ;  /* 0x000000010400780c */ /* 0x000fe20003f64270 */
[----:B------:R-:W-:Y:S01]  /*6120*/  UMOV UR7, 0x10000000 ;  /* 0x1000000000077882 */ /* 0x000fe20000000000 */
[----:B------:R-:W-:Y:S01]  /*6130*/  ISETP.NE.AND P1, PT, R6, 0xe, PT ;  /* 0x0000000e0600780c */ /* 0x000fe20003f25270 */
[----:B------:R-:W-:-:S02]  /*6140*/  VIADD R20, R20, 0x40 ;  /* 0x0000004014147836 */ /* 0x000fc40000000000 */
[----:B------:R-:W-:Y:S01]  /*6150*/  UIADD3 UR14, UR8, 0x200, URZ ;  /* 0x00000200080e7890 */ /* 0x000fe2000fffe03f */
[----:B------:R-:W-:Y:S01]  /*6160*/  SEL R14, RZ, 0x1, P1 ;  /* 0x00000001ff0e7807 */ /* 0x000fe20000800000 */
[----:B------:R-:W-:Y:S01]  /*6170*/  UIADD3 UR15, UR8, 0x1c200, URZ ;  /* 0x0001c200080f7890 */ /* 0x000fe2000fffe03f */
[----:B------:R-:W-:Y:S02]  /*6180*/  SEL R6, R6, RZ, P1 ;  /* 0x000000ff06067207 */ /* 0x000fe40000800000 */
[----:B------:R-:W-:Y:S02]  /*6190*/  LOP3.LUT R5, R5, R14, RZ, 0x3c, !PT ;  /* 0x0000000e05057212 */ /* 0x000fe400078e3cff */
[----:B------:R-:W-:Y:S02]  /*61a0*/  UMOV UR8, UR14 ;  /* 0x0000000e00087c82 */ /* 0x000fe40008000000 */
[----:B------:R0:W-:Y:S02]  /*61b0*/  UTMALDG.3D [UR8], [UR4], desc[UR6] ;  /* 0x00000608040075b4 */ /* 0x0001e40008011000 */
[----:B0-----:R-:W-:Y:S01]  /*61c0*/  UMOV UR8, UR15 ;  /* 0x0000000f00087c82 */ /* 0x001fe20008000000 */
[----:B------:R-:W-:-:S02]  /*61d0*/  UMOV UR11, UR19 ;  /* 0x00000013000b7c82 */ /* 0x000fc40008000000 */
[----:B------:R0:W-:Y:S02]  /*61e0*/  UTMALDG.3D [UR8], [UR24], desc[UR6] ;  /* 0x00000608180075b4 */ /* 0x0001e40008011000 */
[----:B0-----:R-:W-:Y:S05]  /*61f0*/  @P3 BRA `(.L_x_174) ;  /* 0xfffffffc00503947 */ /* 0x001fea000383ffff */
.L_x_170:
[----:B------:R-:W-:Y:S05]  /*6200*/  BSYNC B1 ;  /* 0x0000000000017941 */ /* 0x000fea0003800000 */
.L_x_169:
[----:B------:R-:W-:Y:S01]  /*6210*/  LOP3.LUT P3, RZ, R13, 0xff, RZ, 0xc0, !PT ;  /* 0x000000ff0dff7812 */ /* 0x000fe2000786c0ff */
[----:B------:R-:W-:Y:S01]  /*6220*/  IMAD.IADD R12, R3, 0x1, R12 ;  /* 0x00000001030c7824 */ /* 0x000fe200078e020c */
[----:B------:R-:W-:Y:S01]  /*6230*/  IADD3 R16, P4, R16, UR20, RZ ;  /* 0x0000001410107c10 */ /* 0x000fe2000ff9e0ff */
[----:B------:R-:W-:Y:S01]  /*6240*/  ULDC.64 UR4, c[0x0][0x650] ;  /* 0x0001940000047ab9 */ /* 0x000fe20000000a00 */
[----:B------:R-:W-:Y:S01]  /*6250*/  BSSY B1, `(.L_x_175) ;  /* 0x000006b000017945 */ /* 0x000fe20003800000 */
[----:B------:R-:W-:Y:S01]  /*6260*/  IMAD.MOV.U32 R9, RZ, RZ, -0x1 ;  /* 0xffffffffff097424 */ /* 0x000fe200078e00ff */
[----:B------:R-:W-:Y:S01]  /*6270*/  SHF.R.U32.HI R4, RZ, 0x1, R12 ;  /* 0x00000001ff047819 */ /* 0x000fe2000001160c */
[----:B------:R-:W-:Y:S01]  /*6280*/  IMAD.MOV.U32 R8, RZ, RZ, -0x1 ;  /* 0xffffffffff087424 */ /* 0x000fe200078e00ff */
[----:B------:R-:W-:Y:S02]  /*6290*/  ISETP.GT.U32.AND P1, PT, R12, 0xd, PT ;  /* 0x0000000d0c00780c */ /* 0x000fe40003f24070 */
[----:B------:R-:W-:-:S02]  /*62a0*/  IADD3.X R17, R17, UR13, RZ, P4, !PT ;  /* 0x0000000d11117c10 */ /* 0x000fc4000a7fe4ff */
[----:B------:R-:W-:Y:S01]  /*62b0*/  ISETP.LT.U32.AND P1, PT, R3, 0xe, P1 ;  /* 0x0000000e0300780c */ /* 0x000fe20000f21070 */
[----:B------:R-:W0:Y:S01]  /*62c0*/  @P3 S2R R6, SR_CgaCtaId ;  /* 0x0000000000063919 */ /* 0x000e220000008800 */
[----:B------:R-:W-:Y:S02]  /*62d0*/  @P3 MOV R5, 0x400 ;  /* 0x0000040000053802 */ /* 0x000fe40000000f00 */
[----:B------:R-:W-:Y:S02]  /*62e0*/  PRMT R13, RZ, 0x7610, R13 ;  /* 0x00007610ff0d7816 */ /* 0x000fe4000000000d */
[----:B0-----:R-:W-:Y:S01]  /*62f0*/  @P3 LEA R6, R6, R5, 0x18 ;  /* 0x0000000506063211 */ /* 0x001fe200078ec0ff */
[----:B------:R-:W-:-:S03]  /*6300*/  IMAD.WIDE.U32 R4, R4, -0x6db6db6d, RZ ;  /* 0x9249249304047825 */ /* 0x000fc600078e00ff */
[----:B------:R0:W-:Y:S01]  /*6310*/  @P3 SYNCS.ARRIVE.TRANS64.A1T0 RZ, [R6+URZ+0xf8], RZ ;  /* 0x0000f8ff06ff39a7 */ /* 0x0001e2000810003f */
[----:B------:R-:W-:Y:S02]  /*6320*/  ISETP.GE.U32.AND P3, PT, R3, 0xe, PT ;  /* 0x0000000e0300780c */ /* 0x000fe40003f66070 */
[----:B------:R-:W-:Y:S02]  /*6330*/  SHF.R.U32.HI R7, RZ, 0x2, R5 ;  /* 0x00000002ff077819 */ /* 0x000fe40000011605 */
[----:B------:R-:W-:Y:S02]  /*6340*/  SEL R5, RZ, 0x1, !P1 ;  /* 0x00000001ff057807 */ /* 0x000fe40004800000 */
[----:B------:R-:W-:Y:S01]  /*6350*/  ISETP.GE.U32.AND P1, PT, R16, UR4, PT ;  /* 0x0000000410007c0c */ /* 0x000fe2000bf26070 */
[----:B------:R-:W-:Y:S01]  /*6360*/  IMAD R12, R7, -0xe, R12 ;  /* 0xfffffff2070c7824 */ /* 0x000fe200078e020c */
[----:B------:R-:W-:Y:S02]  /*6370*/  LOP3.LUT R0, R0, R5, RZ, 0x3c, !PT ;  /* 0x0000000500007212 */ /* 0x000fe400078e3cff */
[----:B------:R-:W-:-:S02]  /*6380*/  ISETP.GE.U32.AND.EX P1, PT, R17, UR5, PT, P1 ;  /* 0x0000000511007c0c */ /* 0x000fc4000bf26110 */
[----:B------:R-:W-:Y:S02]  /*6390*/  PRMT R4, RZ, 0x7610, R4 ;  /* 0x00007610ff047816 */ /* 0x000fe40000000004 */
[----:B------:R-:W-:Y:S01]  /*63a0*/  @P3 LOP3.LUT R0, R0, 0x1, R7, 0x78, !PT ;  /* 0x0000000100003812 */ /* 0x000fe200078e7807 */
[----:B------:R-:W-:-:S08]  /*63b0*/  IMAD.MOV.U32 R7, RZ, RZ, -0x1 ;  /* 0xffffffffff077424 */ /* 0x000fd000078e00ff */
[----:B0-----:R-:W-:Y:S05]  /*63c0*/  @P1 BRA `(.L_x_176) ;  /* 0x00000004004c1947 */ /* 0x001fea0003800000 */
[----:B------:R-:W-:Y:S01]  /*63d0*/  ULDC.64 UR4, c[0x0][0x628] ;  /* 0x00018a0000047ab9 */ /* 0x000fe20000000a00 */
[----:B------:R-:W0:Y:S01]  /*63e0*/  S2R R15, SR_CTAID.X ;  /* 0x00000000000f7919 */ /* 0x000e220000002500 */
[----:B------:R-:W-:Y:S01]  /*63f0*/  ISETP.NE.U32.AND P1, PT, RZ, UR4, PT ;  /* 0x00000004ff007c0c */ /* 0x000fe2000bf25070 */
[----:B------:R-:W-:Y:S01]  /*6400*/  ULDC UR7, c[0x0][0x630] ;  /* 0x00018c0000077ab9 */ /* 0x000fe20000000800 */
[----:B------:R-:W-:Y:S01]  /*6410*/  IMAD.MOV.U32 R4, RZ, RZ, R16 ;  /* 0x000000ffff047224 */ /* 0x000fe200078e0010 */
[----:B------:R-:W1:Y:S01]  /*6420*/  S2R R14, SR_CTAID.Y ;  /* 0x00000000000e7919 */ /* 0x000e620000002600 */
[----:B------:R-:W-:Y:S01]  /*6430*/  ISETP.NE.AND.EX P1, PT, RZ, UR5, PT, P1 ;  /* 0x00000005ff007c0c */ /* 0x000fe2000bf25310 */
[----:B------:R-:W-:-:S12]  /*6440*/  IMAD.MOV.U32 R5, RZ, RZ, R17 ;  /* 0x000000ffff057224 */ /* 0x000fd800078e0011 */
[----:B------:R-:W-:Y:S05]  /*6450*/  @!P1 BRA `(.L_x_177) ;  /* 0x0000000000289947 */ /* 0x000fea0003800000 */
[----:B------:R-:W-:Y:S02]  /*6460*/  ULDC UR6, c[0x0][0x634] ;  /* 0x00018d0000067ab9 */ /* 0x000fe40000000800 */
[----:B------:R-:W-:-:S05]  /*6470*/  IADD3 R9, P1, R16, UR6, RZ ;  /* 0x0000000610097c10 */ /* 0x000fca000ff3e0ff */
[----:B------:R-:W-:-:S04]  /*6480*/  IMAD.X R21, RZ, RZ, R17, P1 ;  /* 0x000000ffff157224 */ /* 0x000fc800008e0611 */
[----:B------:R-:W-:-:S04]  /*6490*/  IMAD.WIDE.U32 R6, R21, UR4, RZ ;  /* 0x0000000415067c25 */ /* 0x000fc8000f8e00ff */
[----:B------:R-:W-:-:S04]  /*64a0*/  IMAD.WIDE.U32 R6, P1, R9, UR5, R6 ;  /* 0x0000000509067c25 */ /* 0x000fc8000f820006 */
[----:B------:R-:W-:-:S04]  /*64b0*/  IMAD.WIDE.U32 R8, R9, UR4, RZ ;  /* 0x0000000409087c25 */ /* 0x000fc8000f8e00ff */
[----:B------:R-:W-:Y:S01]  /*64c0*/  IMAD.X R5, RZ, RZ, RZ, P1 ;  /* 0x000000ffff057224 */ /* 0x000fe200008e06ff */
[----:B------:R-:W-:Y:S01]  /*64d0*/  IADD3 RZ, P1, R9, R6, RZ ;  /* 0x0000000609ff7210 */ /* 0x000fe20007f3e0ff */
[----:B------:R-:W-:-:S04]  /*64e0*/  IMAD.MOV.U32 R4, RZ, RZ, R7 ;  /* 0x000000ffff047224 */ /* 0x000fc800078e0007 */
[----:B------:R-:W-:-:S08]  /*64f0*/  IMAD.WIDE.U32.X R4, R21, UR5, R4, P1 ;  /* 0x0000000515047c25 */ /* 0x000fd000088e0404 */
.L_x_177:
[--C-:B------:R-:W-:Y:S01]  /*6500*/  SHF.R.U64 R8, R4, UR7, R5.reuse ;  /* 0x0000000704087c19 */ /* 0x100fe20008001205 */
[----:B------:R-:W-:Y:S01]  /*6510*/  ULDC.64 UR4, c[0x0][0x620] ;  /* 0x0001880000047ab9 */ /* 0x000fe20000000a00 */
[----:B------:R-:W-:Y:S01]  /*6520*/  SHF.R.U32.HI R4, RZ, UR7, R5 ;  /* 0x00000007ff047c19 */ /* 0x000fe20008011605 */
[----:B------:R-:W2:Y:S01]  /*6530*/  LDC R24, c[0x0][0x144] ;  /* 0x00005100ff187b82 */ /* 0x000ea20000000800 */
[----:B------:R-:W-:Y:S01]  /*6540*/  IADD3 R7, P1, RZ, -R8, RZ ;  /* 0x80000008ff077210 */ /* 0x000fe20007f3e0ff */
[----:B------:R-:W-:Y:S01]  /*6550*/  ULDC.64 UR8, c[0x0][0x640] ;  /* 0x0001900000087ab9 */ /* 0x000fe20000000a00 */
[----:B0-----:R-:W-:Y:S01]  /*6560*/  I2FP.F32.U32 R9, R15 ;  /* 0x0000000f00097245 */ /* 0x001fe20000201000 */
[----:B------:R-:W-:Y:S02]  /*6570*/  ULDC UR6, c[0x0][0x608] ;  /* 0x0001820000067ab9 */ /* 0x000fe40000000800 */
[----:B------:R-:W-:Y:S01]  /*6580*/  IMAD.X R4, RZ, RZ, ~R4, P1 ;  /* 0x000000ffff047224 */ /* 0x000fe200008e0e04 */
[----:B------:R-:W-:Y:S01]  /*6590*/  ISETP.NE.U32.AND P1, PT, RZ, UR8, PT ;  /* 0x00000008ff007c0c */ /* 0x000fe2000bf25070 */
[----:B------:R-:W0:Y:S02]  /*65a0*/  LDC R21, c[0x0][0x148] ;  /* 0x00005200ff157b82 */ /* 0x000e240000000800 */
[----:B------:R-:W-:Y:S01]  /*65b0*/  IMAD R6, R4, UR4, RZ ;  /* 0x0000000404067c24 */ /* 0x000fe2000f8e02ff */
[----:B------:R-:W-:Y:S01]  /*65c0*/  ISETP.NE.AND.EX P1, PT, RZ, UR9, PT, P1 ;  /* 0x00000009ff007c0c */ /* 0x000fe2000bf25310 */
[----:B------:R-:W-:Y:S01]  /*65d0*/  IMAD.WIDE.U32 R4, R7, UR4, R16 ;  /* 0x0000000407047c25 */ /* 0x000fe2000f8e0010 */
[----:B------:R-:W-:-:S03]  /*65e0*/  ULDC UR4, c[0x0][0x150] ;  /* 0x0000540000047ab9 */ /* 0x000fc60000000800 */
[----:B------:R-:W-:Y:S02]  /*65f0*/  IMAD R7, R7, UR5, R6 ;  /* 0x0000000507077c24 */ /* 0x000fe4000f8e0206 */
[----:B------:R-:W-:Y:S01]  /*6600*/  FMUL R6, R9, UR4 ;  /* 0x0000000409067c20 */ /* 0x000fe20008400000 */
[----:B------:R-:W-:Y:S01]  /*6610*/  ULDC UR4, c[0x0][0x618] ;  /* 0x0001860000047ab9 */ /* 0x000fe20000000800 */
[----:B------:R-:W-:Y:S01]  /*6620*/  ULDC UR5, c[0x0][0x154] ;  /* 0x0000550000057ab9 */ /* 0x000fe20000000800 */
[----:B------:R-:W-:-:S03]  /*6630*/  IMAD.IADD R5, R5, 0x1, R7 ;  /* 0x0000000105057824 */ /* 0x000fc600078e0207 */
[----:B------:R-:W3:Y:S02]  /*6640*/  F2I.U32.TRUNC.NTZ R6, R6 ;  /* 0x0000000600067305 */ /* 0x000ee4000020f000 */
[----:B------:R-:W-:Y:S02]  /*6650*/  SHF.R.U64 R9, R4, UR4, R5 ;  /* 0x0000000404097c19 */ /* 0x000fe40008001205 */
[----:B-1----:R-:W-:-:S05]  /*6660*/  I2FP.F32.U32 R4, R14 ;  /* 0x0000000e00047245 */ /* 0x002fca0000201000 */
[----:B------:R-:W-:Y:S01]  /*6670*/  FMUL R22, R4, UR5 ;  /* 0x0000000504167c20 */ /* 0x000fe20008400000 */
[----:B------:R-:W-:Y:S01]  /*6680*/  SHF.R.U32.HI R4, RZ, UR4, R5 ;  /* 0x00000004ff047c19 */ /* 0x000fe20008011605 */
[----:B------:R-:W-:-:S03]  /*6690*/  ULDC UR4, c[0x0][0x658] ;  /* 0x0001960000047ab9 */ /* 0x000fc60000000800 */
[--C-:B------:R-:W-:Y:S01]  /*66a0*/  SHF.R.U64 R20, R9, UR6, R4.reuse ;  /* 0x0000000609147c19 */ /* 0x100fe20008001204 */
[----:B------:R-:W1:Y:S01]  /*66b0*/  F2I.U32.TRUNC.NTZ R22, R22 ;  /* 0x0000001600167305 */ /* 0x000e62000020f000 */
[----:B------:R-:W-:Y:S01]  /*66c0*/  SHF.R.U32.HI R5, RZ, UR6, R4 ;  /* 0x00000006ff057c19 */ /* 0x000fe20008011604 */
[----:B---3--:R-:W-:-:S03]  /*66d0*/  IMAD.MOV R6, RZ, RZ, -R6 ;  /* 0x000000ffff067224 */ /* 0x008fc600078e0a06 */
[----:B------:R-:W-:Y:S01]  /*66e0*/  SHF.R.U64 R18, R20, UR4, R5 ;  /* 0x0000000414127c19 */ /* 0x000fe20008001205 */
[----:B--2---:R-:W-:Y:S01]  /*66f0*/  IMAD R15, R24, R6, R15 ;  /* 0x00000006180f7224 */ /* 0x004fe200078e020f */
[----:B------:R-:W-:-:S03]  /*6700*/  SHF.R.U32.HI R23, RZ, UR4, R5 ;  /* 0x00000004ff177c19 */ /* 0x000fc60008011605 */
[----:B------:R-:W-:Y:S02]  /*6710*/  IMAD.MOV.U32 R4, RZ, RZ, R18 ;  /* 0x000000ffff047224 */ /* 0x000fe400078e0012 */
[----:B------:R-:W-:Y:S01]  /*6720*/  IMAD.MOV.U32 R5, RZ, RZ, R23 ;  /* 0x000000ffff057224 */ /* 0x000fe200078e0017 */
[----:B-1----:R-:W-:Y:S06]  /*6730*/  @!P1 BRA `(.L_x_178) ;  /* 0x0000000000289947 */ /* 0x002fec0003800000 */
[----:B------:R-:W-:Y:S02]  /*6740*/  ULDC UR4, c[0x0][0x64c] ;  /* 0x0001930000047ab9 */ /* 0x000fe40000000800 */
[----:B------:R-:W-:-:S05]  /*6750*/  IADD3 R5, P1, R18, UR4, RZ ;  /* 0x0000000412057c10 */ /* 0x000fca000ff3e0ff */
[----:B------:R-:W-:-:S04]  /*6760*/  IMAD.X R23, RZ, RZ, R23, P1 ;  /* 0x000000ffff177224 */ /* 0x000fc800008e0617 */
[----:B------:R-:W-:-:S04]  /*6770*/  IMAD.WIDE.U32 R6, R23, UR8, RZ ;  /* 0x0000000817067c25 */ /* 0x000fc8000f8e00ff */
[----:B------:R-:W-:-:S04]  /*6780*/  IMAD.WIDE.U32 R6, P1, R5, UR9, R6 ;  /* 0x0000000905067c25 */ /* 0x000fc8000f820006 */
[----:B------:R-:W-:-:S04]  /*6790*/  IMAD.WIDE.U32 R4, R5, UR8, RZ ;  /* 0x0000000805047c25 */ /* 0x000fc8000f8e00ff */
[----:B------:R-:W-:Y:S01]  /*67a0*/  IMAD.MOV.U32 R4, RZ, RZ, R7 ;  /* 0x000000ffff047224 */ /* 0x000fe200078e0007 */
[----:B------:R-:W-:Y:S01]  /*67b0*/  IADD3 RZ, P3, R5, R6, RZ ;  /* 0x0000000605ff7210 */ /* 0x000fe20007f7e0ff */
[----:B------:R-:W-:-:S04]  /*67c0*/  IMAD.X R5, RZ, RZ, RZ, P1 ;  /* 0x000000ffff057224 */ /* 0x000fc800008e06ff */
[----:B------:R-:W-:-:S08]  /*67d0*/  IMAD.WIDE.U32.X R4, R23, UR9, R4, P3 ;  /* 0x0000000917047c25 */ /* 0x000fd000098e0404 */
.L_x_178:
[----:B------:R-:W-:Y:S01]  /*67e0*/  ISETP.NE.AND P1, PT, R2, 0x1, PT ;  /* 0x000000010200780c */ /* 0x000fe20003f25270 */
[----:B------:R-:W-:Y:S01]  /*67f0*/  ULDC UR4, c[0x0][0x648] ;  /* 0x0001920000047ab9 */ /* 0x000fe20000000800 */
[----:B------:R-:W-:Y:S01]  /*6800*/  LOP3.LUT R20, R20, UR17, RZ, 0xc0, !PT ;  /* 0x0000001114147c12 */ /* 0x000fe2000f8ec0ff */
[----:B------:R-:W-:Y:S01]  /*6810*/  IMAD.MOV R22, RZ, RZ, -R22 ;  /* 0x000000ffff167224 */ /* 0x000fe200078e0a16 */
[----:B------:R-:W-:Y:S01]  /*6820*/  SHF.R.U64 R5, R4, UR4, R5 ;  /* 0x0000000404057c19 */ /* 0x000fe20008001205 */
[----:B------:R-:W-:Y:S01]  /*6830*/  ULDC UR4, c[0x0][0x638] ;  /* 0x00018e0000047ab9 */ /* 0x000fe20000000800 */
[----:B------:R-:W-:Y:S01]  /*6840*/  LOP3.LUT R9, R9, UR16, RZ, 0xc0, !PT ;  /* 0x0000001009097c12 */ /* 0x000fe2000f8ec0ff */
[----:B------:R-:W-:Y:S01]  /*6850*/  ULDC UR5, c[0x0][0x610] ;  /* 0x0001840000057ab9 */ /* 0x000fe20000000800 */
[----:B------:R-:W-:Y:S02]  /*6860*/  IMAD.MOV.U32 R4, RZ, RZ, 0x1 ;  /* 0x00000001ff047424 */ /* 0x000fe400078e00ff */
[----:B------:R-:W-:-:S02]  /*6870*/  IMAD.MOV R7, RZ, RZ, -R5 ;  /* 0x000000ffff077224 */ /* 0x000fc400078e0a05 */
[----:B------:R-:W-:Y:S02]  /*6880*/  IMAD R20, R5, UR18, R20 ;  /* 0x0000001205147c24 */ /* 0x000fe4000f8e0214 */
[----:B0-----:R-:W-:Y:S02]  /*6890*/  @P1 IMAD R15, R21, R22, R14 ;  /* 0x00000016150f1224 */ /* 0x001fe400078e020e */
[----:B------:R-:W-:Y:S01]  /*68a0*/  IMAD R18, R7, UR4, R18 ;  /* 0x0000000407127c24 */ /* 0x000fe2000f8e0212 */
[----:B------:R-:W-:Y:S01]  /*68b0*/  ULDC UR4, c[0x0][0x600] ;  /* 0x0001800000047ab9 */ /* 0x000fe20000000800 */
[----:B------:R-:W-:Y:S02]  /*68c0*/  IMAD R15, R20, UR5, R15 ;  /* 0x00000005140f7c24 */ /* 0x000fe4000f8e020f */
[----:B------:R-:W-:-:S05]  /*68d0*/  IMAD R18, R18, UR4, R9 ;  /* 0x0000000412127c24 */ /* 0x000fca000f8e0209 */
[----:B------:R-:W-:Y:S02]  /*68e0*/  SEL R9, R18, R15, !P1 ;  /* 0x0000000f12097207 */ /* 0x000fe40004800000 */
[----:B------:R-:W-:-:S07]  /*68f0*/  SEL R7, R15, R18, !P1 ;  /* 0x000000120f077207 */ /* 0x000fce0004800000 */
.L_x_176:
[----:B------:R-:W-:Y:S05]  /*6900*/  BSYNC B1 ;  /* 0x0000000000017941 */ /* 0x000fea0003800000 */
.L_x_175:
[----:B------:R-:W-:-:S13]  /*6910*/  LOP3.LUT P1, RZ, R4, 0xff, RZ, 0xc0, !PT ;  /* 0x000000ff04ff7812 */ /* 0x000fda000782c0ff */
[----:B------:R-:W-:Y:S05]  /*6920*/  @P1 BRA `(.L_x_179) ;  /* 0xfffffff400501947 */ /* 0x000fea000383ffff */
[----:B------:R-:W-:Y:S05]  /*6930*/  BSYNC B0 ;  /* 0x0000000000007941 */ /* 0x000fea0003800000 */
.L_x_167:
[----:B------:R-:W-:-:S03]  /*6940*/  UMOV UR4, 0xffffffff ;  /* 0xffffffff00047882 */ /* 0x000fc60000000000 */
[----:B------:R-:W-:Y:S05]  /*6950*/  BRA.DIV UR4, `(.L_x_180) ;  /* 0x0000000a047c7947 */ /* 0x000fea000b800000 */
[----:B------:R-:W-:-:S13]  /*6960*/  ELECT P6, URZ, PT ;  /* 0x00000000003f782f */ /* 0x000fda00038c0000 */
.L_x_204:
[----:B------:R-:W-:Y:S04]  /*6970*/  BSSY B0, `(.L_x_181) ;  /* 0x0000085000007945 */ /* 0x000fe80003800000 */
[----:B------:R-:W-:Y:S05]  /*6980*/  @!P6 BRA `(.L_x_182) ;  /* 0x00000008000ce947 */ /* 0x000fea0003800000 */
[----:B------:R-:W-:-:S04]  /*6990*/  LOP3.LUT R19, R19, 0x2, RZ, 0xfc, !PT ;  /* 0x0000000213137812 */ /* 0x000fc800078efcff */
[----:B------:R-:W-:-:S13]  /*69a0*/  ISETP.NE.AND P0, PT, R19, 0x3, PT ;  /* 0x000000031300780c */ /* 0x000fda0003f05270 */
[----:B------:R-:W-:Y:S05]  /*69b0*/  @!P0 BRA `(.L_x_183) ;  /* 0x0000000000048947 */ /* 0x000fea0003800000 */
[----:B------:R-:W-:Y:S01]  /*69c0*/  BPT.TRAP 0x1 ;  /* 0x000000040000795c */ /* 0x000fe20000300000 */
.L_x_183:
[----:B------:R-:W0:Y:S01]  /*69d0*/  S2R R3, SR_CgaCtaId ;  /* 0x0000000000037919 */ /* 0x000e220000008800 */
[----:B------:R-:W-:-:S04]  /*69e0*/  MOV R2, 0x400 ;  /* 0x0000040000027802 */ /* 0x000fc80000000f00 */
[----:B0-----:R-:W-:Y:S02]  /*69f0*/  LEA R3, R3, R2, 0x18 ;  /* 0x0000000203037211 */ /* 0x001fe400078ec0ff */
[----:B------:R-:W-:-:S03]  /*6a00*/  SHF.L.U32 R2, R0, 0x1f, RZ ;  /* 0x0000001f00027819 */ /* 0x000fc600000006ff */
[----:B------:R-:W-:-:S04]  /*6a10*/  VIADD R3, R3, 0x70 ;  /* 0x0000007003037836 */ /* 0x000fc80000000000 */
[C---:B------:R-:W-:Y:S02]  /*6a20*/  IMAD R7, R12.reuse, 0x8, R3 ;  /* 0x000000080c077824 */ /* 0x040fe400078e0203 */
[----:B------:R-:W-:Y:S02]  /*6a30*/  VIADD R12, R12, 0x1 ;  /* 0x000000010c0c7836 */ /* 0x000fe40000000000 */
[----:B------:R-:W0:Y:S03]  /*6a40*/  SYNCS.PHASECHK.TRANS64.TRYWAIT P0, [R7+URZ], R2 ;  /* 0x00000002070075a7 */ /* 0x000e26000800017f */
[----:B------:R-:W-:-:S04]  /*6a50*/  ISETP.NE.AND P1, PT, R12, 0xe, PT ;  /* 0x0000000e0c00780c */ /* 0x000fc80003f25270 */
[----:B------:R-:W-:Y:S02]  /*6a60*/  SEL R5, RZ, 0x1, P1 ;  /* 0x00000001ff057807 */ /* 0x000fe40000800000 */
[----:B------:R-:W-:Y:S02]  /*6a70*/  SEL R12, R12, RZ, P1 ;  /* 0x000000ff0c0c7207 */ /* 0x000fe40000800000 */
[----:B------:R-:W-:-:S03]  /*6a80*/  LOP3.LUT R5, R0, R5, RZ, 0x3c, !PT ;  /* 0x0000000500057212 */ /* 0x000fc600078e3cff */
[----:B------:R-:W-:Y:S01]  /*6a90*/  IMAD R9, R12, 0x8, R3 ;  /* 0x000000080c097824 */ /* 0x000fe200078e0203 */
[----:B------:R-:W-:Y:S01]  /*6aa0*/  SHF.L.U32 R4, R5, 0x1f, RZ ;  /* 0x0000001f05047819 */ /* 0x000fe200000006ff */
[----:B0-----:R-:W-:Y:S06]  /*6ab0*/  @!P0 BRA `(.L_x_184) ;  /* 0x0000000800448947 */ /* 0x001fec0003800000 */
.L_x_205:
[----:B------:R-:W1:Y:S01]  /*6ac0*/  SYNCS.PHASECHK.TRANS64.TRYWAIT P0, [R9+URZ], R4 ;  /* 0x00000004090075a7 */ /* 0x000e62000800017f */
[----:B------:R-:W-:-:S05]  /*6ad0*/  VIADD R0, R12, 0x1 ;  /* 0x000000010c007836 */ /* 0x000fca0000000000 */
[----:B------:R-:W-:-:S04]  /*6ae0*/  ISETP.NE.AND P1, PT, R0, 0xe, PT ;  /* 0x0000000e0000780c */ /* 0x000fc80003f25270 */
[----:B0-----:R-:W-:Y:S02]  /*6af0*/  SEL R2, RZ, 0x1, P1 ;  /* 0x00000001ff027807 */ /* 0x001fe40000800000 */
[----:B------:R-:W-:Y:S02]  /*6b00*/  SEL R0, R0, RZ, P1 ;  /* 0x000000ff00007207 */ /* 0x000fe40000800000 */
[----:B------:R-:W-:-:S03]  /*6b10*/  LOP3.LUT R7, R5, R2, RZ, 0x3c, !PT ;  /* 0x0000000205077212 */ /* 0x000fc600078e3cff */
[----:B------:R-:W-:Y:S01]  /*6b20*/  IMAD R6, R0, 0x8, R3 ;  /* 0x0000000800067824 */ /* 0x000fe200078e0203 */
[----:B------:R-:W-:Y:S01]  /*6b30*/  SHF.L.U32 R5, R7, 0x1f, RZ ;  /* 0x0000001f07057819 */ /* 0x000fe200000006ff */
[----:B-1----:R-:W-:Y:S06]  /*6b40*/  @!P0 BRA `(.L_x_185) ;  /* 0x0000000800348947 */ /* 0x002fec0003800000 */
.L_x_206:
[----:B------:R-:W1:Y:S01]  /*6b50*/  SYNCS.PHASECHK.TRANS64.TRYWAIT P0, [R6+URZ], R5 ;  /* 0x00000005060075a7 */ /* 0x000e62000800017f */
[----:B------:R-:W-:-:S05]  /*6b60*/  VIADD R0, R0, 0x1 ;  /* 0x0000000100007836 */ /* 0x000fca0000000000 */
[----:B------:R-:W-:-:S04]  /*6b70*/  ISETP.NE.AND P1, PT, R0, 0xe, PT ;  /* 0x0000000e0000780c */ /* 0x000fc80003f25270 */
[----:B------:R-:W-:Y:S02]  /*6b80*/  SEL R2, RZ, 0x1, P1 ;  /* 0x00000001ff027807 */ /* 0x000fe40000800000 */
[----:B------:R-:W-:Y:S02]  /*6b90*/  SEL R0, R0, RZ, P1 ;  /* 0x000000ff00007207 */ /* 0x000fe40000800000 */
[----:B------:R-:W-:-:S03]  /*6ba0*/  LOP3.LUT R7, R7, R2, RZ, 0x3c, !PT ;  /* 0x0000000207077212 */ /* 0x000fc600078e3cff */
[----:B0-----:R-:W-:Y:S01]  /*6bb0*/  IMAD R9, R0, 0x8, R3 ;  /* 0x0000000800097824 */ /* 0x001fe200078e0203 */
[----:B------:R-:W-:Y:S01]  /*6bc0*/  SHF.L.U32 R4, R7, 0x1f, RZ ;  /* 0x0000001f07047819 */ /* 0x000fe200000006ff */
[----:B-1----:R-:W-:Y:S06]  /*6bd0*/  @!P0 BRA `(.L_x_186) ;  /* 0x0000000800248947 */ /* 0x002fec0003800000 */
.L_x_207:
        /* <DEDUP_REMOVED lines=9> */
.L_x_208:
        /* <DEDUP_REMOVED lines=9> */
.L_x_209:
        /* <DEDUP_REMOVED lines=9> */
.L_x_210:
        /* <DEDUP_REMOVED lines=9> */
.L_x_211:
        /* <DEDUP_REMOVED lines=9> */
.L_x_212:
        /* <DEDUP_REMOVED lines=9> */
.L_x_213:
        /* <DEDUP_REMOVED lines=9> */
.L_x_214:
        /* <DEDUP_REMOVED lines=9> */
.L_x_215:
        /* <DEDUP_REMOVED lines=9> */
.L_x_216:
[----:B------:R-:W1:Y:S01]  /*70f0*/  SYNCS.PHASECHK.TRANS64.TRYWAIT P0, [R6+URZ], R5 ;  /* 0x00000005060075a7 */ /* 0x000e62000800017f */
[----:B------:R-:W-:-:S05]  /*7100*/  VIADD R0, R0, 0x1 ;  /* 0x0000000100007836 */ /* 0x000fca0000000000 */
[----:B------:R-:W-:-:S04]  /*7110*/  ISETP.NE.AND P1, PT, R0, 0xe, PT ;  /* 0x0000000e0000780c */ /* 0x000fc80003f25270 */
[----:B------:R-:W-:Y:S02]  /*7120*/  SEL R2, RZ, 0x1, P1 ;  /* 0x00000001ff027807 */ /* 0x000fe40000800000 */
[----:B------:R-:W-:Y:S02]  /*7130*/  SEL R0, R0, RZ, P1 ;  /* 0x000000ff00007207 */ /* 0x000fe40000800000 */
[----:B------:R-:W-:Y:S01]  /*7140*/  LOP3.LUT R2, R7, R2, RZ, 0x3c, !PT ;  /* 0x0000000207027212 */ /* 0x000fe200078e3cff */
[----:B-1----:R-:W-:Y:S06]  /*7150*/  @!P0 BRA `(.L_x_196) ;  /* 0x00000004008c8947 */ /* 0x002fec0003800000 */
.L_x_217:
[----:B------:R-:W-:Y:S01]  /*7160*/  IMAD R3, R0, 0x8, R3 ;  /* 0x0000000800037824 */ /* 0x000fe200078e0203 */
[----:B------:R-:W-:-:S07]  /*7170*/  SHF.L.U32 R0, R2, 0x1f, RZ ;  /* 0x0000001f02007819 */ /* 0x000fce00000006ff */
.L_x_197:
[----:B--2---:R2:W3:Y:S02]  /*7180*/  SYNCS.PHASECHK.TRANS64.TRYWAIT P0, [R3+URZ], R0 ;  /* 0x00000000030075a7 */ /* 0x0044e4000800017f */
[----:B---3--:R-:W-:Y:S05]  /*7190*/  @!P0 NANOSLEEP.SYNCS 0x989680 ;  /* 0x009896800000895d */ /* 0x008fea0003900000 */
[----:B------:R-:W3:Y:S02]  /*71a0*/  @!P0 SYNCS.PHASECHK.TRANS64 P0, [R3+URZ], R0 ;  /* 0x00000000030085a7 */ /* 0x000ee4000800007f */
[----:B---3--:R-:W-:Y:S05]  /*71b0*/  @!P0 BRA `(.L_x_197) ;  /* 0xfffffffc00f08947 */ /* 0x008fea000383ffff */
.L_x_182:
[----:B------:R-:W-:Y:S05]  /*71c0*/  BSYNC B0 ;  /* 0x0000000000007941 */ /* 0x000fea0003800000 */
.L_x_181:
[----:B------:R-:W-:Y:S05]  /*71d0*/  EXIT ;  /* 0x000000000000794d */ /* 0x000fea0003800000 */
.L_x_18:
[----:B---3--:R3:W4:Y:S02]  /*71e0*/  SYNCS.PHASECHK.TRANS64.TRYWAIT P1, [R3+URZ], R0 ;  /* 0x00000000030075a7 */ /* 0x008724000802017f */
[----:B----4-:R-:W-:Y:S05]  /*71f0*/  @!P1 NANOSLEEP.SYNCS 0x989680 ;  /* 0x009896800000995d */ /* 0x010fea0003900000 */
[----:B------:R-:W4:Y:S02]  /*7200*/  @!P1 SYNCS.PHASECHK.TRANS64 P1, [R3+URZ], R0 ;  /* 0x00000000030095a7 */ /* 0x000f24000802007f */
[----:B----4-:R-:W-:Y:S05]  /*7210*/  @!P1 BRA `(.L_x_18) ;  /* 0xfffffffc00f09947 */ /* 0x010fea000383ffff */
[----:B------:R-:W-:Y:S05]  /*7220*/  BRA `(.L_x_17) ;  /* 0xffffffa000647947 */ /* 0x000fea000383ffff */
.L_x_23:
[----:B-1----:R1:W2:Y:S02]  /*7230*/  SYNCS.PHASECHK.TRANS64.TRYWAIT P1, [R5+URZ], R4 ;  /* 0x00000004050075a7 */ /* 0x0022a4000802017f */
[----:B--2---:R-:W-:Y:S05]  /*7240*/  @!P1 NANOSLEEP.SYNCS 0x989680 ;  /* 0x009896800000995d */ /* 0x004fea0003900000 */
[----:B------:R-:W2:Y:S02]  /*7250*/  @!P1 SYNCS.PHASECHK.TRANS64 P1, [R5+URZ], R4 ;  /* 0x00000004050095a7 */ /* 0x000ea4000802007f */
[----:B--2---:R-:W-:Y:S05]  /*7260*/  @!P1 BRA `(.L_x_23) ;  /* 0xfffffffc00f09947 */ /* 0x004fea000383ffff */
[----:B------:R-:W-:Y:S05]  /*7270*/  BRA `(.L_x_22) ;  /* 0xffffffa400147947 */ /* 0x000fea000383ffff */
.L_x_168:
[----:B------:R-:W-:Y:S01]  /*7280*/  BSSY B1, `(.L_x_198) ;  /* 0x0000006000017945 */ /* 0x000fe20003800000 */
[----:B------:R-:W-:-:S07]  /*7290*/  IMAD.MOV.U32 R15, RZ, RZ, -0x1 ;  /* 0xffffffffff0f7424 */ /* 0x000fce00078e00ff */
[----:B------:R-:W-:Y:S05]  /*72a0*/  WARPSYNC.COLLECTIVE R15, `(.L_x_199) ;  /* 0x000000000f0c7348 */ /* 0x000fea0003c00000 */
[----:B------:R-:W-:Y:S02]  /*72b0*/  ELECT P6, UR62, PT ;  /* 0x00000000003e782f */ /* 0x000fe400038c0000 */
[----:B------:R-:W-:Y:S01]  /*72c0*/  MOV R14, UR62 ;  /* 0x0000003e000e7c02 */ /* 0x000fe20008000f00 */
[----:B------:R-:W-:Y:S10]  /*72d0*/  ENDCOLLECTIVE ;  /* 0x000000000000791b */ /* 0x000ff40003800000 */
.L_x_199:
[----:B------:R-:W-:Y:S05]  /*72e0*/  BSYNC B1 ;  /* 0x0000000000017941 */ /* 0x000fea0003800000 */
.L_x_198:
[----:B------:R-:W-:Y:S05]  /*72f0*/  BRA `(.L_x_200) ;  /* 0xffffffe800e87947 */ /* 0x000fea000383ffff */
.L_x_171:
[----:B0-----:R0:W1:Y:S02]  /*7300*/  SYNCS.PHASECHK.TRANS64.TRYWAIT P1, [R14+URZ+0x70], R7 ;  /* 0x000070070e0075a7 */ /* 0x001064000802017f */
[----:B-1----:R-:W-:Y:S05]  /*7310*/  @!P1 NANOSLEEP.SYNCS 0x989680 ;  /* 0x009896800000995d */ /* 0x002fea0003900000 */
[----:B------:R-:W1:Y:S02]  /*7320*/  @!P1 SYNCS.PHASECHK.TRANS64 P1, [R14+URZ+0x70], R7 ;  /* 0x000070070e0095a7 */ /* 0x000e64000802007f */
[----:B-1----:R-:W-:Y:S05]  /*7330*/  @!P1 BRA `(.L_x_171) ;  /* 0xfffffffc00f09947 */ /* 0x002fea000383ffff */
[----:B------:R-:W-:Y:S05]  /*7340*/  BRA `(.L_x_201) ;  /* 0xffffffec001c7947 */ /* 0x000fea000383ffff */
.L_x_180:
[----:B------:R-:W-:Y:S01]  /*7350*/  BSSY B0, `(.L_x_202) ;  /* 0x0000006000007945 */ /* 0x000fe20003800000 */
[----:B------:R-:W-:-:S07]  /*7360*/  IMAD.MOV.U32 R15, RZ, RZ, -0x1 ;  /* 0xffffffffff0f7424 */ /* 0x000fce00078e00ff */
[----:B------:R-:W-:Y:S05]  /*7370*/  WARPSYNC.COLLECTIVE R15, `(.L_x_203) ;  /* 0x000000000f0c7348 */ /* 0x000fea0003c00000 */
[----:B------:R-:W-:Y:S02]  /*7380*/  ELECT P6, UR62, PT ;  /* 0x00000000003e782f */ /* 0x000fe400038c0000 */
[----:B------:R-:W-:Y:S01]  /*7390*/  MOV R14, UR62 ;  /* 0x0000003e000e7c02 */ /* 0x000fe20008000f00 */
[----:B------:R-:W-:Y:S10]  /*73a0*/  ENDCOLLECTIVE ;  /* 0x000000000000791b */ /* 0x000ff40003800000 */
.L_x_203:
[----:B------:R-:W-:Y:S05]  /*73b0*/  BSYNC B0 ;  /* 0x0000000000007941 */ /* 0x000fea0003800000 */
.L_x_202:
[----:B------:R-:W-:Y:S05]  /*73c0*/  BRA `(.L_x_204) ;  /* 0xfffffff400687947 */ /* 0x000fea000383ffff */
.L_x_184:
[----:B0-----:R0:W1:Y:S02]  /*73d0*/  SYNCS.PHASECHK.TRANS64.TRYWAIT P0, [R7+URZ], R2 ;  /* 0x00000002070075a7 */ /* 0x001064000800017f */
[----:B-1----:R-:W-:Y:S05]  /*73e0*/  @!P0 NANOSLEEP.SYNCS 0x989680 ;  /* 0x009896800000895d */ /* 0x002fea0003900000 */
[----:B------:R-:W1:Y:S02]  /*73f0*/  @!P0 SYNCS.PHASECHK.TRANS64 P0, [R7+URZ], R2 ;  /* 0x00000002070085a7 */ /* 0x000e64000800007f */
[----:B-1----:R-:W-:Y:S05]  /*7400*/  @!P0 BRA `(.L_x_184) ;  /* 0xfffffffc00f08947 */ /* 0x002fea000383ffff */
[----:B------:R-:W-:Y:S05]  /*7410*/  BRA `(.L_x_205) ;  /* 0xfffffff400a87947 */ /* 0x000fea000383ffff */
.L_x_185:
[----:B0-----:R0:W1:Y:S02]  /*7420*/  SYNCS.PHASECHK.TRANS64.TRYWAIT P0, [R9+URZ], R4 ;  /* 0x00000004090075a7 */ /* 0x001064000800017f */
[----:B-1----:R-:W-:Y:S05]  /*7430*/  @!P0 NANOSLEEP.SYNCS 0x989680 ;  /* 0x009896800000895d */ /* 0x002fea0003900000 */
[----:B------:R-:W1:Y:S02]  /*7440*/  @!P0 SYNCS.PHASECHK.TRANS64 P0, [R9+URZ], R4 ;  /* 0x00000004090085a7 */ /* 0x000e64000800007f */
[----:B-1----:R-:W-:Y:S05]  /*7450*/  @!P0 BRA `(.L_x_185) ;  /* 0xfffffffc00f08947 */ /* 0x002fea000383ffff */
[----:B------:R-:W-:Y:S05]  /*7460*/  BRA `(.L_x_206) ;  /* 0xfffffff400b87947 */ /* 0x000fea000383ffff */
.L_x_186:
[----:B0-----:R0:W1:Y:S02]  /*7470*/  SYNCS.PHASECHK.TRANS64.TRYWAIT P0, [R6+URZ], R5 ;  /* 0x00000005060075a7 */ /* 0x001064000800017f */
[----:B-1----:R-:W-:Y:S05]  /*7480*/  @!P0 NANOSLEEP.SYNCS 0x989680 ;  /* 0x009896800000895d */ /* 0x002fea0003900000 */
[----:B------:R-:W1:Y:S02]  /*7490*/  @!P0 SYNCS.PHASECHK.TRANS64 P0, [R6+URZ], R5 ;  /* 0x00000005060085a7 */ /* 0x000e64000800007f */
[----:B-1----:R-:W-:Y:S05]  /*74a0*/  @!P0 BRA `(.L_x_186) ;  /* 0xfffffffc00f08947 */ /* 0x002fea000383ffff */
[----:B------:R-:W-:Y:S05]  /*74b0*/  BRA `(.L_x_207) ;  /* 0xfffffff400c87947 */ /* 0x000fea000383ffff */
.L_x_187:
[----:B0-----:R0:W1:Y:S02]  /*74c0*/  SYNCS.PHASECHK.TRANS64.TRYWAIT P0, [R9+URZ], R4 ;  /* 0x00000004090075a7 */ /* 0x001064000800017f */
[----:B-1----:R-:W-:Y:S05]  /*74d0*/  @!P0 NANOSLEEP.SYNCS 0x989680 ;  /* 0x009896800000895d */ /* 0x002fea0003900000 */
[----:B------:R-:W1:Y:S02]  /*74e0*/  @!P0 SYNCS.PHASECHK.TRANS64 P0, [R9+URZ], R4 ;  /* 0x00000004090085a7 */ /* 0x000e64000800007f */
[----:B-1----:R-:W-:Y:S05]  /*74f0*/  @!P0 BRA `(.L_x_187) ;  /* 0xfffffffc00f08947 */ /* 0x002fea000383ffff */
[----:B------:R-:W-:Y:S05]  /*7500*/  BRA `(.L_x_208) ;  /* 0xfffffff400d87947 */ /* 0x000fea000383ffff */
.L_x_188:
[----:B0-----:R0:W1:Y:S02]  /*7510*/  SYNCS.PHASECHK.TRANS64.TRYWAIT P0, [R6+URZ], R5 ;  /* 0x00000005060075a7 */ /* 0x001064000800017f */
[----:B-1----:R-:W-:Y:S05]  /*7520*/  @!P0 NANOSLEEP.SYNCS 0x989680 ;  /* 0x009896800000895d */ /* 0x002fea0003900000 */
[----:B------:R-:W1:Y:S02]  /*7530*/  @!P0 SYNCS.PHASECHK.TRANS64 P0, [R6+URZ], R5 ;  /* 0x00000005060085a7 */ /* 0x000e64000800007f */
[----:B-1----:R-:W-:Y:S05]  /*7540*/  @!P0 BRA `(.L_x_188) ;  /* 0xfffffffc00f08947 */ /* 0x002fea000383ffff */
[----:B------:R-:W-:Y:S05]  /*7550*/  BRA `(.L_x_209) ;  /* 0xfffffff400e87947 */ /* 0x000fea000383ffff */
.L_x_189:
[----:B0-----:R0:W1:Y:S02]  /*7560*/  SYNCS.PHASECHK.TRANS64.TRYWAIT P0, [R9+URZ], R4 ;  /* 0x00000004090075a7 */ /* 0x001064000800017f */
[----:B-1----:R-:W-:Y:S05]  /*7570*/  @!P0 NANOSLEEP.SYNCS 0x989680 ;  /* 0x009896800000895d */ /* 0x002fea0003900000 */
[----:B------:R-:W1:Y:S02]  /*7580*/  @!P0 SYNCS.PHASECHK.TRANS64 P0, [R9+URZ], R4 ;  /* 0x00000004090085a7 */ /* 0x000e64000800007f */
[----:B-1----:R-:W-:Y:S05]  /*7590*/  @!P0 BRA `(.L_x_189) ;  /* 0xfffffffc00f08947 */ /* 0x002fea000383ffff */
[----:B------:R-:W-:Y:S05]  /*75a0*/  BRA `(.L_x_210) ;  /* 0xfffffff400f87947 */ /* 0x000fea000383ffff */
.L_x_190:
[----:B0-----:R0:W1:Y:S02]  /*75b0*/  SYNCS.PHASECHK.TRANS64.TRYWAIT P0, [R6+URZ], R5 ;  /* 0x00000005060075a7 */ /* 0x001064000800017f */
[----:B-1----:R-:W-:Y:S05]  /*75c0*/  @!P0 NANOSLEEP.SYNCS 0x989680 ;  /* 0x009896800000895d */ /* 0x002fea0003900000 */
[----:B------:R-:W1:Y:S02]  /*75d0*/  @!P0 SYNCS.PHASECHK.TRANS64 P0, [R6+URZ], R5 ;  /* 0x00000005060085a7 */ /* 0x000e64000800007f */
[----:B-1----:R-:W-:Y:S05]  /*75e0*/  @!P0 BRA `(.L_x_190) ;  /* 0xfffffffc00f08947 */ /* 0x002fea000383ffff */
[----:B------:R-:W-:Y:S05]  /*75f0*/  BRA `(.L_x_211) ;  /* 0xfffffff800087947 */ /* 0x000fea000383ffff */
.L_x_191:
[----:B0-----:R0:W1:Y:S02]  /*7600*/  SYNCS.PHASECHK.TRANS64.TRYWAIT P0, [R9+URZ], R4 ;  /* 0x00000004090075a7 */ /* 0x001064000800017f */
[----:B-1----:R-:W-:Y:S05]  /*7610*/  @!P0 NANOSLEEP.SYNCS 0x989680 ;  /* 0x009896800000895d */ /* 0x002fea0003900000 */
[----:B------:R-:W1:Y:S02]  /*7620*/  @!P0 SYNCS.PHASECHK.TRANS64 P0, [R9+URZ], R4 ;  /* 0x00000004090085a7 */ /* 0x000e64000800007f */
[----:B-1----:R-:W-:Y:S05]  /*7630*/  @!P0 BRA `(.L_x_191) ;  /* 0xfffffffc00f08947 */ /* 0x002fea000383ffff */
[----:B------:R-:W-:Y:S05]  /*7640*/  BRA `(.L_x_212) ;  /* 0xfffffff800187947 */ /* 0x000fea000383ffff */
.L_x_192:
[----:B0-----:R0:W1:Y:S02]  /*7650*/  SYNCS.PHASECHK.TRANS64.TRYWAIT P0, [R6+URZ], R5 ;  /* 0x00000005060075a7 */ /* 0x001064000800017f */
[----:B-1----:R-:W-:Y:S05]  /*7660*/  @!P0 NANOSLEEP.SYNCS 0x989680 ;  /* 0x009896800000895d */ /* 0x002fea0003900000 */
[----:B------:R-:W1:Y:S02]  /*7670*/  @!P0 SYNCS.PHASECHK.TRANS64 P0, [R6+URZ], R5 ;  /* 0x00000005060085a7 */ /* 0x000e64000800007f */
[----:B-1----:R-:W-:Y:S05]  /*7680*/  @!P0 BRA `(.L_x_192) ;  /* 0xfffffffc00f08947 */ /* 0x002fea000383ffff */
[----:B------:R-:W-:Y:S05]  /*7690*/  BRA `(.L_x_213) ;  /* 0xfffffff800287947 */ /* 0x000fea000383ffff */
.L_x_193:
[----:B0-----:R0:W1:Y:S02]  /*76a0*/  SYNCS.PHASECHK.TRANS64.TRYWAIT P0, [R9+URZ], R4 ;  /* 0x00000004090075a7 */ /* 0x001064000800017f */
[----:B-1----:R-:W-:Y:S05]  /*76b0*/  @!P0 NANOSLEEP.SYNCS 0x989680 ;  /* 0x009896800000895d */ /* 0x002fea0003900000 */
[----:B------:R-:W1:Y:S02]  /*76c0*/  @!P0 SYNCS.PHASECHK.TRANS64 P0, [R9+URZ], R4 ;  /* 0x00000004090085a7 */ /* 0x000e64000800007f */
[----:B-1----:R-:W-:Y:S05]  /*76d0*/  @!P0 BRA `(.L_x_193) ;  /* 0xfffffffc00f08947 */ /* 0x002fea000383ffff */
[----:B------:R-:W-:Y:S05]  /*76e0*/  BRA `(.L_x_214) ;  /* 0xfffffff800387947 */ /* 0x000fea000383ffff */
.L_x_194:
[----:B0-----:R0:W1:Y:S02]  /*76f0*/  SYNCS.PHASECHK.TRANS64.TRYWAIT P0, [R6+URZ], R5 ;  /* 0x00000005060075a7 */ /* 0x001064000800017f */
[----:B-1----:R-:W-:Y:S05]  /*7700*/  @!P0 NANOSLEEP.SYNCS 0x989680 ;  /* 0x009896800000895d */ /* 0x002fea0003900000 */
[----:B------:R-:W1:Y:S02]  /*7710*/  @!P0 SYNCS.PHASECHK.TRANS64 P0, [R6+URZ], R5 ;  /* 0x00000005060085a7 */ /* 0x000e64000800007f */
[----:B-1----:R-:W-:Y:S05]  /*7720*/  @!P0 BRA `(.L_x_194) ;  /* 0xfffffffc00f08947 */ /* 0x002fea000383ffff */
[----:B------:R-:W-:Y:S05]  /*7730*/  BRA `(.L_x_215) ;  /* 0xfffffff800487947 */ /* 0x000fea000383ffff */
.L_x_195:
[----:B0-----:R0:W1:Y:S02]  /*7740*/  SYNCS.PHASECHK.TRANS64.TRYWAIT P0, [R9+URZ], R4 ;  /* 0x00000004090075a7 */ /* 0x001064000800017f */
[----:B-1----:R-:W-:Y:S05]  /*7750*/  @!P0 NANOSLEEP.SYNCS 0x989680 ;  /* 0x009896800000895d */ /* 0x002fea0003900000 */
[----:B------:R-:W1:Y:S02]  /*7760*/  @!P0 SYNCS.PHASECHK.TRANS64 P0, [R9+URZ], R4 ;  /* 0x00000004090085a7 */ /* 0x000e64000800007f */
[----:B-1----:R-:W-:Y:S05]  /*7770*/  @!P0 BRA `(.L_x_195) ;  /* 0xfffffffc00f08947 */ /* 0x002fea000383ffff */
[----:B------:R-:W-:Y:S05]  /*7780*/  BRA `(.L_x_216) ;  /* 0xfffffff800587947 */ /* 0x000fea000383ffff */
.L_x_196:
[----:B-1----:R1:W2:Y:S02]  /*7790*/  SYNCS.PHASECHK.TRANS64.TRYWAIT P0, [R6+URZ], R5 ;  /* 0x00000005060075a7 */ /* 0x0022a4000800017f */
[----:B--2---:R-:W-:Y:S05]  /*77a0*/  @!P0 NANOSLEEP.SYNCS 0x989680 ;  /* 0x009896800000895d */ /* 0x004fea0003900000 */
[----:B------:R-:W2:Y:S02]  /*77b0*/  @!P0 SYNCS.PHASECHK.TRANS64 P0, [R6+URZ], R5 ;  /* 0x00000005060085a7 */ /* 0x000ea4000800007f */
[----:B--2---:R-:W-:Y:S05]  /*77c0*/  @!P0 BRA `(.L_x_196) ;  /* 0xfffffffc00f08947 */ /* 0x004fea000383ffff */
[----:B------:R-:W-:Y:S05]  /*77d0*/  BRA `(.L_x_217) ;  /* 0xfffffff800607947 */ /* 0x000fea000383ffff */
.L_x_218:
[----:B------:R-:W-:-:S00]  /*77e0*/  BRA `(.L_x_218) ;  /* 0xfffffffc00fc7947 */ /* 0x000fc0000383ffff */
[----:B------:R-:W-:-:S00]  /*77f0*/  NOP ;  /* 0x0000000000007918 */ /* 0x000fc00000000000 */
        /* <DEDUP_REMOVED lines=8> */
.L_x_219:


//--------------------- .nv.global.init           --------------------------
	.section	.nv.global.init,"aw",@progbits
.nv.global.init:
	.type		$str$22,@object
	.size		$str$22,($str$23 - $str$22)
$str$22:
        /*0000*/ 	.byte	0x6b, 0x5f, 0x74, 0x69, 0x6c, 0x65, 0x5f, 0x63, 0x6f, 0x75, 0x6e, 0x74, 0x20, 0x3e, 0x3d, 0x20
        /*0010*/ 	.byte	0x31, 0x00
	.type		$str$23,@object
	.size		$str$23,(__unnamed_1 - $str$23)
$str$23:
        /*0012*/ 	.byte	0x2f, 0x74, 0x6d, 0x70, 0x2f, 0x63, 0x75, 0x74, 0x6c, 0x61, 0x73, 0x73, 0x5f, 0x73, 0x77, 0x65
        /*0022*/ 	.byte	0x65, 0x70, 0x5f, 0x73, 0x72, 0x63, 0x2f, 0x69, 0x6e, 0x63, 0x6c, 0x75, 0x64, 0x65, 0x2f, 0x63
        /*0032*/ 	.byte	0x75, 0x74, 0x6c, 0x61, 0x73, 0x73, 0x2f, 0x67, 0x65, 0x6d, 0x6d, 0x2f, 0x63, 0x6f, 0x6c, 0x6c
        /*0042*/ 	.byte	0x65, 0x63, 0x74, 0x69, 0x76, 0x65, 0x2f, 0x73, 0x6d, 0x39, 0x30, 0x5f, 0x6d, 0x6d, 0x61, 0x5f
        /*0052*/ 	.byte	0x74, 0x6d, 0x61, 0x5f, 0x67, 0x6d, 0x6d, 0x61, 0x5f, 0x73, 0x73, 0x5f, 0x77, 0x61, 0x72, 0x70
        /*0062*/ 	.byte	0x73, 0x70, 0x65, 0x63, 0x69, 0x61, 0x6c, 0x69, 0x7a, 0x65, 0x64, 0x2e, 0x68, 0x70, 0x70, 0x00
	.type		__unnamed_1,@object
	.size		__unnamed_1,(.L_0 - __unnamed_1)
__unnamed_1:
        /*0072*/ 	.byte	0x76, 0x6f, 0x69, 0x64, 0x20, 0x63, 0x75, 0x74, 0x6c, 0x61, 0x73, 0x73, 0x3a, 0x3a, 0x67, 0x65
        /* <DEDUP_REMOVED lines=172> */
.L_0:


//--------------------- .nv.shared._ZN7cutlass13device_kernelINS_4gemm6kernel13GemmUniversalIN4cute5tupleIJiiiiEEENS1_10collective13CollectiveMmaINS1_34MainloopSm90TmaGmmaWarpSpecializedILi14ENS5_IJNS4_1CILi1EEESB_SB_EEENS1_35KernelTmaWarpSpecializedCooperativeEEENS5_IJNSA_ILi128EEESF_NSA_ILi64EEEEEEaNS5_IJlSB_lEEEaSI_NS4_8TiledMMAINS4_8MMA_AtomIJNS4_4SM904GMMA27MMA_64x128x32_S32S8S8_SS_TNEEEENS4_6LayoutINS5_IJNSA_ILi2EEESB_SB_EEENS5_IJSB_NSA_ILi0EEESS_EEEEENS5_IJNS4_10UnderscoreESV_SV_EEEEENS4_13SM90_TMA_LOADENS4_14ComposedLayoutINS4_7SwizzleILi2ELi4ELi3EEENS4_18smem_ptr_flag_bitsILi8EEENSP_INS5_IJNSA_ILi8EEESG_EEENS5_IJSG_SB_EEEEEEEvNS4_8identityESY_S18_vS19_EENS_8epilogue10collective6detail29Sm90TmaWarpSpecializedAdapterINS1C_15DefaultEpilogueIaSI_SI_NS1B_6thread17LinearCombinationIaLi1EiiLNS1G_9ScaleType4KindE0ELNS_15FloatRoundStyleE2EaEENS1_15EpilogueDefaultEEEEEvvEEEEvNT_6ParamsE --------------------------
	.section	.nv.shared._ZN7cutlass13device_kernelINS_4gemm6kernel13GemmUniversalIN4cute5tupleIJiiiiEEENS1_10collective13CollectiveMmaINS1_34MainloopSm90TmaGmmaWarpSpecializedILi14ENS5_IJNS4_1CILi1EEESB_SB_EEENS1_35KernelTmaWarpSpecializedCooperativeEEENS5_IJNSA_ILi128EEESF_NSA_ILi64EEEEEEaNS5_IJlSB_lEEEaSI_NS4_8TiledMMAINS4_8MMA_AtomIJNS4_4SM904GMMA27MMA_64x128x32_S32S8S8_SS_TNEEEENS4_6LayoutINS5_IJNSA_ILi2EEESB_SB_EEENS5_IJSB_NSA_ILi0EEESS_EEEEENS5_IJNS4_10UnderscoreESV_SV_EEEEENS4_13SM90_TMA_LOADENS4_14ComposedLayoutINS4_7SwizzleILi2ELi4ELi3EEENS4_18smem_ptr_flag_bitsILi8EEENSP_INS5_IJNSA_ILi8EEESG_EEENS5_IJSG_SB_EEEEEEEvNS4_8identityESY_S18_vS19_EENS_8epilogue10collective6detail29Sm90TmaWarpSpecializedAdapterINS1C_15DefaultEpilogueIaSI_SI_NS1B_6thread17LinearCombinationIaLi1EiiLNS1G_9ScaleType4KindE0ELNS_15FloatRoundStyleE2EaEENS1_15EpilogueDefaultEEEEEvvEEEEvNT_6ParamsE,"aw",@nobits
	.sectionflags	@""
	.align	16
	.zero		1024


//--------------------- .nv.shared.reserved.0     --------------------------
	.section	.nv.shared.reserved.0,"aw",@nobits
	.weak		__nv_reservedSMEM_offset_0_alias
	.size		__nv_reservedSMEM_offset_0_alias, 0, 0
	.other		__nv_reservedSMEM_offset_0_alias,@"STO_CUDA_RESERVED_SHARED STV_DEFAULT"
__nv_reservedSMEM_offset_0_alias:
	.zero		0


//--------------------- .nv.global                --------------------------
	.section	.nv.global,"aw",@nobits
.nv.global:
	.type		_ZN40_INTERNAL_d8926249_4_k_cu_381ea738_303044cute1_E,@object
	.size		_ZN40_INTERNAL_d8926249_4_k_cu_381ea738_303044cute1_E,(_ZN40_INTERNAL_d8926249_4_k_cu_381ea738_303044cuda3std3__45__cpo6cbeginE - _ZN40_INTERNAL_d8926249_4_k_cu_381ea738_303044cute1_E)
_ZN40_INTERNAL_d8926249_4_k_cu_381ea738_303044cute1_E:
	.zero		1
	.type		_ZN40_INTERNAL_d8926249_4_k_cu_381ea738_303044cuda3std3__45__cpo6cbeginE,@object
	.size		_ZN40_INTERNAL_d8926249_4_k_cu_381ea738_303044cuda3std3__45__cpo6cbeginE,(_ZN40_INTERNAL_d8926249_4_k_cu_381ea738_303044cuda3std3__48in_placeE - _ZN40_INTERNAL_d8926249_4_k_cu_381ea738_303044cuda3std3__45__cpo6cbeginE)
_ZN40_INTERNAL_d8926249_4_k_cu_381ea738_303044cuda3std3__45__cpo6cbeginE:
	.zero		1
	.type		_ZN40_INTERNAL_d8926249_4_k_cu_381ea738_303044cuda3std3__48in_placeE,@object
	.size		_ZN40_INTERNAL_d8926249_4_k_cu_381ea738_303044cuda3std3__48in_placeE,(_ZN40_INTERNAL_d8926249_4_k_cu_381ea738_303044cuda3std6ranges3__45__cpo9iter_moveE - _ZN40_INTERNAL_d8926249_4_k_cu_381ea738_303044cuda3std3__48in_placeE)
_ZN40_INTERNAL_d8926249_4_k_cu_381ea738_303044cuda3std3__48in_placeE:
	.zero		1
	.type		_ZN40_INTERNAL_d8926249_4_k_cu_381ea738_303044cuda3std6ranges3__45__cpo9iter_moveE,@object
	.size		_ZN40_INTERNAL_d8926249_4_k_cu_381ea738_303044cuda3std6ranges3__45__cpo9iter_moveE,(_ZN40_INTERNAL_d8926249_4_k_cu_381ea738_303044cuda3std3__45__cpo5beginE - _ZN40_INTERNAL_d8926249_4_k_cu_381ea738_303044cuda3std6ranges3__45__cpo9iter_moveE)
_ZN40_INTERNAL_d8926249_4_k_cu_381ea738_303044cuda3std6ranges3__45__cpo9iter_moveE:
	.zero		1
	.type		_ZN40_INTERNAL_d8926249_4_k_cu_381ea738_303044cuda3std3__45__cpo5beginE,@object
	.size		_ZN40_INTERNAL_d8926249_4_k_cu_381ea738_303044cuda3std3__45__cpo5beginE,(_ZN40_INTERNAL_d8926249_4_k_cu_381ea738_303044cuda3std3__442_GLOBAL__N__d8926249_4_k_cu_381ea738_303046ignoreE - _ZN40_INTERNAL_d8926249_4_k_cu_381ea738_303044cuda3std3__45__cpo5beginE)
_ZN40_INTERNAL_d8926249_4_k_cu_381ea738_303044cuda3std3__45__cpo5beginE:
	.zero		1
	.type		_ZN40_INTERNAL_d8926249_4_k_cu_381ea738_303044cuda3std3__442_GLOBAL__N__d8926249_4_k_cu_381ea738_303046ignoreE,@object
	.size		_ZN40_INTERNAL_d8926249_4_k_cu_381ea738_303044cuda3std3__442_GLOBAL__N__d8926249_4_k_cu_381ea738_303046ignoreE,(_ZN40_INTERNAL_d8926249_4_k_cu_381ea738_303044cute7productE - _ZN40_INTERNAL_d8926249_4_k_cu_381ea738_303044cuda3std3__442_GLOBAL__N__d8926249_4_k_cu_381ea738_303046ignoreE)
_ZN40_INTERNAL_d8926249_4_k_cu_381ea738_303044cuda3std3__442_GLOBAL__N__d8926249_4_k_cu_381ea738_303046ignoreE:
	.zero		1
	.type		_ZN40_INTERNAL_d8926249_4_k_cu_381ea738_303044cute7productE,@object
	.size		_ZN40_INTERNAL_d8926249_4_k_cu_381ea738_303044cute7productE,(_ZN40_INTERNAL_d8926249_4_k_cu_381ea738_303044cuda3std3__45__cpo3endE - _ZN40_INTERNAL_d8926249_4_k_cu_381ea738_303044cute7productE)
_ZN40_INTERNAL_d8926249_4_k_cu_381ea738_303044cute7productE:
	.zero		1
	.type		_ZN40_INTERNAL_d8926249_4_k_cu_381ea738_303044cuda3std3__45__cpo3endE,@object
	.size		_ZN40_INTERNAL_d8926249_4_k_cu_381ea738_303044cuda3std3__45__cpo3endE,(_ZN40_INTERNAL_d8926249_4_k_cu_381ea738_303044cuda3std3__419piecewise_constructE - _ZN40_INTERNAL_d8926249_4_k_cu_381ea738_303044cuda3std3__45__cpo3endE)
_ZN40_INTERNAL_d8926249_4_k_cu_381ea738_303044cuda3std3__45__cpo3endE:
	.zero		1
	.type		_ZN40_INTERNAL_d8926249_4_k_cu_381ea738_303044cuda3std3__419piecewise_constructE,@object
	.size		_ZN40_INTERNAL_d8926249_4_k_cu_381ea738_303044cuda3std3__419piecewise_constructE,(_ZN40_INTERNAL_d8926249_4_k_cu_381ea738_303044cuda3std3__45__cpo4cendE - _ZN40_INTERNAL_d8926249_4_k_cu_381ea738_303044cuda3std3__419piecewise_constructE)
_ZN40_INTERNAL_d8926249_4_k_cu_381ea738_303044cuda3std3__419piecewise_constructE:
	.zero		1
	.type		_ZN40_INTERNAL_d8926249_4_k_cu_381ea738_303044cuda3std3__45__cpo4cendE,@object
	.size		_ZN40_INTERNAL_d8926249_4_k_cu_381ea738_303044cuda3std3__45__cpo4cendE,(_ZN40_INTERNAL_d8926249_4_k_cu_381ea738_303044cuda3std6ranges3__45__cpo4swapE - _ZN40_INTERNAL_d8926249_4_k_cu_381ea738_303044cuda3std3__45__cpo4cendE)
_ZN40_INTERNAL_d8926249_4_k_cu_381ea738_303044cuda3std3__45__cpo4cendE:
	.zero		1
	.type		_ZN40_INTERNAL_d8926249_4_k_cu_381ea738_303044cuda3std6ranges3__45__cpo4swapE,@object
	.size		_ZN40_INTERNAL_d8926249_4_k_cu_381ea738_303044cuda3std6ranges3__45__cpo4swapE,(.L_8 - _ZN40_INTERNAL_d8926249_4_k_cu_381ea738_303044cuda3std6ranges3__45__cpo4swapE)
_ZN40_INTERNAL_d8926249_4_k_cu_381ea738_303044cuda3std6ranges3__45__cpo4swapE:
	.zero		1
.L_8:


//--------------------- .nv.constant0._ZN7cutlass13device_kernelINS_4gemm6kernel13GemmUniversalIN4cute5tupleIJiiiiEEENS1_10collective13CollectiveMmaINS1_34MainloopSm90TmaGmmaWarpSpecializedILi14ENS5_IJNS4_1CILi1EEESB_SB_EEENS1_35KernelTmaWarpSpecializedCooperativeEEENS5_IJNSA_ILi128EEESF_NSA_ILi64EEEEEEaNS5_IJlSB_lEEEaSI_NS4_8TiledMMAINS4_8MMA_AtomIJNS4_4SM904GMMA27MMA_64x128x32_S32S8S8_SS_TNEEEENS4_6LayoutINS5_IJNSA_ILi2EEESB_SB_EEENS5_IJSB_NSA_ILi0EEESS_EEEEENS5_IJNS4_10UnderscoreESV_SV_EEEEENS4_13SM90_TMA_LOADENS4_14ComposedLayoutINS4_7SwizzleILi2ELi4ELi3EEENS4_18smem_ptr_flag_bitsILi8EEENSP_INS5_IJNSA_ILi8EEESG_EEENS5_IJSG_SB_EEEEEEEvNS4_8identityESY_S18_vS19_EENS_8epilogue10collective6detail29Sm90TmaWarpSpecializedAdapterINS1C_15DefaultEpilogueIaSI_SI_NS1B_6thread17LinearCombinationIaLi1EiiLNS1G_9ScaleType4KindE0ELNS_15FloatRoundStyleE2EaEENS1_15EpilogueDefaultEEEEEvvEEEEvNT_6ParamsE --------------------------
	.section	.nv.constant0._ZN7cutlass13device_kernelINS_4gemm6kernel13GemmUniversalIN4cute5tupleIJiiiiEEENS1_10collective13CollectiveMmaINS1_34MainloopSm90TmaGmmaWarpSpecializedILi14ENS5_IJNS4_1CILi1EEESB_SB_EEENS1_35KernelTmaWarpSpecializedCooperativeEEENS5_IJNSA_ILi128EEESF_NSA_ILi64EEEEEEaNS5_IJlSB_lEEEaSI_NS4_8TiledMMAINS4_8MMA_AtomIJNS4_4SM904GMMA27MMA_64x128x32_S32S8S8_SS_TNEEEENS4_6LayoutINS5_IJNSA_ILi2EEESB_SB_EEENS5_IJSB_NSA_ILi0EEESS_EEEEENS5_IJNS4_10UnderscoreESV_SV_EEEEENS4_13SM90_TMA_LOADENS4_14ComposedLayoutINS4_7SwizzleILi2ELi4ELi3EEENS4_18smem_ptr_flag_bitsILi8EEENSP_INS5_IJNSA_ILi8EEESG_EEENS5_IJSG_SB_EEEEEEEvNS4_8identityESY_S18_vS19_EENS_8epilogue10collective6detail29Sm90TmaWarpSpecializedAdapterINS1C_15DefaultEpilogueIaSI_SI_NS1B_6thread17LinearCombinationIaLi1EiiLNS1G_9ScaleType4KindE0ELNS_15FloatRoundStyleE2EaEENS1_15EpilogueDefaultEEEEEvvEEEEvNT_6ParamsE,"a",@progbits
	.sectionflags	@""
	.align	4
.nv.constant0._ZN7cutlass13device_kernelINS_4gemm6kernel13GemmUniversalIN4cute5tupleIJiiiiEEENS1_10collective13CollectiveMmaINS1_34MainloopSm90TmaGmmaWarpSpecializedILi14ENS5_IJNS4_1CILi1EEESB_SB_EEENS1_35KernelTmaWarpSpecializedCooperativeEEENS5_IJNSA_ILi128EEESF_NSA_ILi64EEEEEEaNS5_IJlSB_lEEEaSI_NS4_8TiledMMAINS4_8MMA_AtomIJNS4_4SM904GMMA27MMA_64x128x32_S32S8S8_SS_TNEEEENS4_6LayoutINS5_IJNSA_ILi2EEESB_SB_EEENS5_IJSB_NSA_ILi0EEESS_EEEEENS5_IJNS4_10UnderscoreESV_SV_EEEEENS4_13SM90_TMA_LOADENS4_14ComposedLayoutINS4_7SwizzleILi2ELi4ELi3EEENS4_18smem_ptr_flag_bitsILi8EEENSP_INS5_IJNSA_ILi8EEESG_EEENS5_IJSG_SB_EEEEEEEvNS4_8identityESY_S18_vS19_EENS_8epilogue10collective6detail29Sm90TmaWarpSpecializedAdapterINS1C_15DefaultEpilogueIaSI_SI_NS1B_6thread17LinearCombinationIaLi1EiiLNS1G_9ScaleType4KindE0ELNS_15FloatRoundStyleE2EaEENS1_15EpilogueDefaultEEEEEvvEEEEvNT_6ParamsE:
	.zero		1664


//--------------------- SYMBOLS --------------------------

	.type		.nv.reservedSmem.offset0,@object
	.size		.nv.reservedSmem.offset0,0x4
	.type		__assertfail,@function
